//
// Generated by NVIDIA NVVM Compiler
//
// Compiler Build ID: CL-36424714
// Cuda compilation tools, release 13.0, V13.0.88
// Based on NVVM 20.0.0
//

.version 9.0
.target sm_100
.address_size 64

	// .globl	_Z15fft_radix2_1024P6float2S0_
.extern .func  (.param .b32 func_retval0) vprintf
(
	.param .b64 vprintf_param_0,
	.param .b64 vprintf_param_1
)
;
.const .align 8 .b8 tw_table[8192];
.global .align 1 .b8 $str[22] = {72, 101, 108, 108, 111, 32, 102, 114, 111, 109, 32, 116, 104, 114, 101, 97, 100, 32, 37, 100, 10};

.visible .entry _Z15fft_radix2_1024P6float2S0_(
	.param .u64 .ptr .align 1 _Z15fft_radix2_1024P6float2S0__param_0,
	.param .u64 .ptr .align 1 _Z15fft_radix2_1024P6float2S0__param_1
)
{
	.local .align 8 .b8 	__local_depot0[8];
	.reg .b64 	%SP;
	.reg .b64 	%SPL;
	.reg .pred 	%p<2>;
	.reg .b32 	%r<5>;
	.reg .b32 	%f<16>;
	.reg .b64 	%rd<14>;

	mov.u64 	%SPL, __local_depot0;
	cvta.local.u64 	%SP, %SPL;
	ld.param.u64 	%rd1, [_Z15fft_radix2_1024P6float2S0__param_0];
	ld.param.u64 	%rd2, [_Z15fft_radix2_1024P6float2S0__param_1];
	mov.u32 	%r1, %tid.x;
	setp.ne.s32 	%p1, %r1, 0;
	@%p1 bra 	$L__BB0_2;
	add.u64 	%rd3, %SP, 0;
	add.u64 	%rd4, %SPL, 0;
	mov.b32 	%r2, 0;
	st.local.u32 	[%rd4], %r2;
	mov.u64 	%rd5, $str;
	cvta.global.u64 	%rd6, %rd5;
	{ // callseq 0, 0
	.param .b64 param0;
	st.param.b64 	[param0], %rd6;
	.param .b64 param1;
	st.param.b64 	[param1], %rd3;
	.param .b32 retval0;
	call.uni (retval0), 
	vprintf, 
	(
	param0, 
	param1
	);
	ld.param.b32 	%r3, [retval0];
	} // callseq 0
$L__BB0_2:
	cvta.to.global.u64 	%rd7, %rd1;
	cvta.to.global.u64 	%rd8, %rd2;
	mul.wide.u32 	%rd9, %r1, 8;
	add.s64 	%rd10, %rd7, %rd9;
	ld.global.v2.f32 	{%f1, %f2}, [%rd10];
	ld.global.v2.f32 	{%f3, %f4}, [%rd10+4096];
	add.f32 	%f5, %f1, %f3;
	add.f32 	%f6, %f2, %f4;
	sub.f32 	%f7, %f1, %f3;
	sub.f32 	%f8, %f2, %f4;
	mov.u64 	%rd11, tw_table;
	add.s64 	%rd12, %rd11, %rd9;
	ld.const.v2.f32 	{%f9, %f10}, [%rd12];
	add.s64 	%rd13, %rd8, %rd9;
	st.global.v2.f32 	[%rd13], {%f5, %f6};
	mul.f32 	%f11, %f7, %f9;
	mul.f32 	%f12, %f8, %f10;
	sub.f32 	%f13, %f11, %f12;
	mul.f32 	%f14, %f7, %f10;
	fma.rn.f32 	%f15, %f8, %f9, %f14;
	st.global.v2.f32 	[%rd13+4096], {%f13, %f15};
	ret;

}
	// .globl	_Z15fft_radix4_1024P6float2S0_
.visible .entry _Z15fft_radix4_1024P6float2S0_(
	.param .u64 .ptr .align 1 _Z15fft_radix4_1024P6float2S0__param_0,
	.param .u64 .ptr .align 1 _Z15fft_radix4_1024P6float2S0__param_1
)
{
	.reg .b32 	%r<2>;
	.reg .b32 	%f<50>;
	.reg .b64 	%rd<12>;

	ld.param.u64 	%rd1, [_Z15fft_radix4_1024P6float2S0__param_0];
	ld.param.u64 	%rd2, [_Z15fft_radix4_1024P6float2S0__param_1];
	cvta.to.global.u64 	%rd3, %rd1;
	mov.u32 	%r1, %tid.x;
	mul.wide.u32 	%rd4, %r1, 8;
	add.s64 	%rd5, %rd3, %rd4;
	ld.global.v2.f32 	{%f1, %f2}, [%rd5];
	ld.global.v2.f32 	{%f3, %f4}, [%rd5+2048];
	ld.global.v2.f32 	{%f5, %f6}, [%rd5+4096];
	ld.global.v2.f32 	{%f7, %f8}, [%rd5+6144];
	add.f32 	%f9, %f1, %f5;
	add.f32 	%f10, %f2, %f6;
	sub.f32 	%f11, %f1, %f5;
	sub.f32 	%f12, %f2, %f6;
	add.f32 	%f13, %f3, %f7;
	add.f32 	%f14, %f4, %f8;
	sub.f32 	%f15, %f3, %f7;
	sub.f32 	%f16, %f4, %f8;
	add.f32 	%f17, %f9, %f13;
	add.f32 	%f18, %f10, %f14;
	add.f32 	%f19, %f11, %f15;
	add.f32 	%f20, %f12, %f16;
	sub.f32 	%f21, %f11, %f15;
	sub.f32 	%f22, %f12, %f16;
	add.f32 	%f23, %f17, %f19;
	add.f32 	%f24, %f18, %f20;
	add.f32 	%f25, %f19, %f21;
	add.f32 	%f26, %f20, %f22;
	add.f32 	%f27, %f17, %f21;
	add.f32 	%f28, %f18, %f22;
	mov.u64 	%rd6, tw_table;
	add.s64 	%rd7, %rd6, %rd4;
	ld.const.v2.f32 	{%f29, %f30}, [%rd7];
	add.s64 	%rd8, %rd7, %rd4;
	ld.const.v2.f32 	{%f31, %f32}, [%rd8];
	add.s64 	%rd9, %rd8, %rd4;
	ld.const.v2.f32 	{%f33, %f34}, [%rd9];
	cvta.to.global.u64 	%rd10, %rd2;
	add.s64 	%rd11, %rd10, %rd4;
	st.global.v2.f32 	[%rd11], {%f23, %f24};
	mul.f32 	%f35, %f25, %f29;
	mul.f32 	%f36, %f26, %f30;
	sub.f32 	%f37, %f35, %f36;
	mul.f32 	%f38, %f26, %f29;
	fma.rn.f32 	%f39, %f30, %f25, %f38;
	st.global.v2.f32 	[%rd11+2048], {%f37, %f39};
	mul.f32 	%f40, %f5, %f31;
	mul.f32 	%f41, %f6, %f32;
	sub.f32 	%f42, %f40, %f41;
	mul.f32 	%f43, %f6, %f31;
	fma.rn.f32 	%f44, %f32, %f5, %f43;
	st.global.v2.f32 	[%rd11+4096], {%f42, %f44};
	mul.f32 	%f45, %f27, %f33;
	mul.f32 	%f46, %f28, %f34;
	sub.f32 	%f47, %f45, %f46;
	mul.f32 	%f48, %f28, %f33;
	fma.rn.f32 	%f49, %f34, %f27, %f48;
	st.global.v2.f32 	[%rd11+6144], {%f47, %f49};
	ret;

}
	// .globl	_Z15fft_radix8_1024P6float2S0_
.visible .entry _Z15fft_radix8_1024P6float2S0_(
	.param .u64 .ptr .align 1 _Z15fft_radix8_1024P6float2S0__param_0,
	.param .u64 .ptr .align 1 _Z15fft_radix8_1024P6float2S0__param_1
)
{
	.reg .b32 	%r<2>;
	.reg .b32 	%f<114>;
	.reg .b64 	%rd<16>;

	ld.param.u64 	%rd1, [_Z15fft_radix8_1024P6float2S0__param_0];
	ld.param.u64 	%rd2, [_Z15fft_radix8_1024P6float2S0__param_1];
	cvta.to.global.u64 	%rd3, %rd1;
	mov.u32 	%r1, %tid.x;
	mul.wide.u32 	%rd4, %r1, 8;
	add.s64 	%rd5, %rd3, %rd4;
	ld.global.v2.f32 	{%f1, %f2}, [%rd5];
	ld.global.v2.f32 	{%f3, %f4}, [%rd5+1024];
	ld.global.v2.f32 	{%f5, %f6}, [%rd5+2048];
	ld.global.v2.f32 	{%f7, %f8}, [%rd5+3072];
	ld.global.v2.f32 	{%f9, %f10}, [%rd5+4096];
	ld.global.v2.f32 	{%f11, %f12}, [%rd5+5120];
	ld.global.v2.f32 	{%f13, %f14}, [%rd5+6144];
	ld.global.v2.f32 	{%f15, %f16}, [%rd5+7168];
	add.f32 	%f17, %f1, %f9;
	add.f32 	%f18, %f2, %f10;
	sub.f32 	%f19, %f1, %f9;
	sub.f32 	%f20, %f2, %f10;
	add.f32 	%f21, %f3, %f11;
	add.f32 	%f22, %f4, %f12;
	sub.f32 	%f23, %f3, %f11;
	sub.f32 	%f24, %f4, %f12;
	add.f32 	%f25, %f5, %f13;
	add.f32 	%f26, %f6, %f14;
	sub.f32 	%f27, %f5, %f13;
	sub.f32 	%f28, %f6, %f14;
	add.f32 	%f29, %f7, %f15;
	add.f32 	%f30, %f8, %f16;
	sub.f32 	%f31, %f7, %f15;
	sub.f32 	%f32, %f8, %f16;
	add.f32 	%f33, %f17, %f25;
	add.f32 	%f34, %f18, %f26;
	sub.f32 	%f35, %f17, %f25;
	sub.f32 	%f36, %f18, %f26;
	add.f32 	%f37, %f19, %f27;
	add.f32 	%f38, %f20, %f28;
	sub.f32 	%f39, %f19, %f27;
	sub.f32 	%f40, %f20, %f28;
	add.f32 	%f41, %f33, %f37;
	add.f32 	%f42, %f34, %f38;
	add.f32 	%f43, %f37, %f39;
	add.f32 	%f44, %f38, %f40;
	add.f32 	%f45, %f33, %f39;
	add.f32 	%f46, %f34, %f40;
	add.f32 	%f47, %f35, %f37;
	add.f32 	%f48, %f36, %f38;
	add.f32 	%f49, %f21, %f29;
	add.f32 	%f50, %f22, %f30;
	sub.f32 	%f51, %f21, %f29;
	sub.f32 	%f52, %f22, %f30;
	add.f32 	%f53, %f23, %f31;
	add.f32 	%f54, %f24, %f32;
	sub.f32 	%f55, %f23, %f31;
	sub.f32 	%f56, %f24, %f32;
	add.f32 	%f57, %f49, %f53;
	add.f32 	%f58, %f50, %f54;
	add.f32 	%f59, %f53, %f55;
	add.f32 	%f60, %f54, %f56;
	add.f32 	%f61, %f49, %f55;
	add.f32 	%f62, %f50, %f56;
	add.f32 	%f63, %f51, %f53;
	add.f32 	%f64, %f52, %f54;
	mov.u64 	%rd6, tw_table;
	add.s64 	%rd7, %rd6, %rd4;
	ld.const.v2.f32 	{%f65, %f66}, [%rd7];
	add.s64 	%rd8, %rd7, %rd4;
	ld.const.v2.f32 	{%f67, %f68}, [%rd8];
	add.s64 	%rd9, %rd8, %rd4;
	ld.const.v2.f32 	{%f69, %f70}, [%rd9];
	add.s64 	%rd10, %rd9, %rd4;
	ld.const.v2.f32 	{%f71, %f72}, [%rd10];
	add.s64 	%rd11, %rd10, %rd4;
	ld.const.v2.f32 	{%f73, %f74}, [%rd11];
	add.s64 	%rd12, %rd11, %rd4;
	ld.const.v2.f32 	{%f75, %f76}, [%rd12];
	add.s64 	%rd13, %rd12, %rd4;
	ld.const.v2.f32 	{%f77, %f78}, [%rd13];
	cvta.to.global.u64 	%rd14, %rd2;
	add.s64 	%rd15, %rd14, %rd4;
	st.global.v2.f32 	[%rd15], {%f41, %f42};
	mul.f32 	%f79, %f57, %f65;
	mul.f32 	%f80, %f58, %f66;
	sub.f32 	%f81, %f79, %f80;
	mul.f32 	%f82, %f58, %f65;
	fma.rn.f32 	%f83, %f66, %f57, %f82;
	st.global.v2.f32 	[%rd15+1024], {%f81, %f83};
	mul.f32 	%f84, %f43, %f67;
	mul.f32 	%f85, %f44, %f68;
	sub.f32 	%f86, %f84, %f85;
	mul.f32 	%f87, %f44, %f67;
	fma.rn.f32 	%f88, %f68, %f43, %f87;
	st.global.v2.f32 	[%rd15+2048], {%f86, %f88};
	mul.f32 	%f89, %f59, %f69;
	mul.f32 	%f90, %f60, %f70;
	sub.f32 	%f91, %f89, %f90;
	mul.f32 	%f92, %f60, %f69;
	fma.rn.f32 	%f93, %f70, %f59, %f92;
	st.global.v2.f32 	[%rd15+3072], {%f91, %f93};
	mul.f32 	%f94, %f45, %f71;
	mul.f32 	%f95, %f46, %f72;
	sub.f32 	%f96, %f94, %f95;
	mul.f32 	%f97, %f46, %f71;
	fma.rn.f32 	%f98, %f72, %f45, %f97;
	st.global.v2.f32 	[%rd15+4096], {%f96, %f98};
	mul.f32 	%f99, %f61, %f73;
	mul.f32 	%f100, %f62, %f74;
	sub.f32 	%f101, %f99, %f100;
	mul.f32 	%f102, %f62, %f73;
	fma.rn.f32 	%f103, %f74, %f61, %f102;
	st.global.v2.f32 	[%rd15+5120], {%f101, %f103};
	mul.f32 	%f104, %f47, %f75;
	mul.f32 	%f105, %f48, %f76;
	sub.f32 	%f106, %f104, %f105;
	mul.f32 	%f107, %f48, %f75;
	fma.rn.f32 	%f108, %f76, %f47, %f107;
	st.global.v2.f32 	[%rd15+6144], {%f106, %f108};
	mul.f32 	%f109, %f63, %f77;
	mul.f32 	%f110, %f64, %f78;
	sub.f32 	%f111, %f109, %f110;
	mul.f32 	%f112, %f64, %f77;
	fma.rn.f32 	%f113, %f78, %f63, %f112;
	st.global.v2.f32 	[%rd15+7168], {%f111, %f113};
	ret;

}
	// .globl	_Z16fft_radix16_1024P6float2S0_
.visible .entry _Z16fft_radix16_1024P6float2S0_(
	.param .u64 .ptr .align 1 _Z16fft_radix16_1024P6float2S0__param_0,
	.param .u64 .ptr .align 1 _Z16fft_radix16_1024P6float2S0__param_1
)
{
	.reg .b32 	%r<3>;
	.reg .b32 	%f<241>;
	.reg .b64 	%rd<26>;

	ld.param.u64 	%rd1, [_Z16fft_radix16_1024P6float2S0__param_0];
	ld.param.u64 	%rd2, [_Z16fft_radix16_1024P6float2S0__param_1];
	mov.u32 	%r1, %tid.x;
	cvta.to.global.u64 	%rd3, %rd1;
	mul.wide.u32 	%rd4, %r1, 8;
	add.s64 	%rd5, %rd3, %rd4;
	ld.global.v2.f32 	{%f1, %f2}, [%rd5];
	ld.global.v2.f32 	{%f3, %f4}, [%rd5+512];
	ld.global.v2.f32 	{%f5, %f6}, [%rd5+1024];
	ld.global.v2.f32 	{%f7, %f8}, [%rd5+1536];
	ld.global.v2.f32 	{%f9, %f10}, [%rd5+2048];
	ld.global.v2.f32 	{%f11, %f12}, [%rd5+2560];
	ld.global.v2.f32 	{%f13, %f14}, [%rd5+3072];
	ld.global.v2.f32 	{%f15, %f16}, [%rd5+3584];
	ld.global.v2.f32 	{%f17, %f18}, [%rd5+4096];
	ld.global.v2.f32 	{%f19, %f20}, [%rd5+4608];
	ld.global.v2.f32 	{%f21, %f22}, [%rd5+5120];
	ld.global.v2.f32 	{%f23, %f24}, [%rd5+5632];
	ld.global.v2.f32 	{%f25, %f26}, [%rd5+6144];
	ld.global.v2.f32 	{%f27, %f28}, [%rd5+6656];
	ld.global.v2.f32 	{%f29, %f30}, [%rd5+7168];
	ld.global.v2.f32 	{%f31, %f32}, [%rd5+7680];
	add.f32 	%f33, %f1, %f17;
	add.f32 	%f34, %f2, %f18;
	sub.f32 	%f35, %f1, %f17;
	sub.f32 	%f36, %f2, %f18;
	add.f32 	%f37, %f3, %f19;
	add.f32 	%f38, %f4, %f20;
	sub.f32 	%f39, %f3, %f19;
	sub.f32 	%f40, %f4, %f20;
	add.f32 	%f41, %f5, %f21;
	add.f32 	%f42, %f6, %f22;
	sub.f32 	%f43, %f5, %f21;
	sub.f32 	%f44, %f6, %f22;
	add.f32 	%f45, %f7, %f23;
	add.f32 	%f46, %f8, %f24;
	sub.f32 	%f47, %f7, %f23;
	sub.f32 	%f48, %f8, %f24;
	add.f32 	%f49, %f9, %f25;
	add.f32 	%f50, %f10, %f26;
	sub.f32 	%f51, %f9, %f25;
	sub.f32 	%f52, %f10, %f26;
	add.f32 	%f53, %f11, %f27;
	add.f32 	%f54, %f12, %f28;
	sub.f32 	%f55, %f11, %f27;
	sub.f32 	%f56, %f12, %f28;
	add.f32 	%f57, %f13, %f29;
	add.f32 	%f58, %f14, %f30;
	sub.f32 	%f59, %f13, %f29;
	sub.f32 	%f60, %f14, %f30;
	add.f32 	%f61, %f15, %f31;
	add.f32 	%f62, %f16, %f32;
	sub.f32 	%f63, %f15, %f31;
	sub.f32 	%f64, %f16, %f32;
	add.f32 	%f65, %f33, %f49;
	add.f32 	%f66, %f34, %f50;
	sub.f32 	%f67, %f33, %f49;
	sub.f32 	%f68, %f34, %f50;
	add.f32 	%f69, %f35, %f51;
	add.f32 	%f70, %f36, %f52;
	sub.f32 	%f71, %f35, %f51;
	sub.f32 	%f72, %f36, %f52;
	add.f32 	%f73, %f65, %f69;
	add.f32 	%f74, %f66, %f70;
	add.f32 	%f75, %f69, %f71;
	add.f32 	%f76, %f70, %f72;
	add.f32 	%f77, %f65, %f71;
	add.f32 	%f78, %f66, %f72;
	add.f32 	%f79, %f67, %f69;
	add.f32 	%f80, %f68, %f70;
	add.f32 	%f81, %f37, %f53;
	add.f32 	%f82, %f38, %f54;
	sub.f32 	%f83, %f37, %f53;
	sub.f32 	%f84, %f38, %f54;
	add.f32 	%f85, %f39, %f55;
	add.f32 	%f86, %f40, %f56;
	sub.f32 	%f87, %f39, %f55;
	sub.f32 	%f88, %f40, %f56;
	add.f32 	%f89, %f81, %f85;
	add.f32 	%f90, %f82, %f86;
	add.f32 	%f91, %f85, %f87;
	add.f32 	%f92, %f86, %f88;
	add.f32 	%f93, %f81, %f87;
	add.f32 	%f94, %f82, %f88;
	add.f32 	%f95, %f83, %f85;
	add.f32 	%f96, %f84, %f86;
	add.f32 	%f97, %f41, %f57;
	add.f32 	%f98, %f42, %f58;
	sub.f32 	%f99, %f41, %f57;
	sub.f32 	%f100, %f42, %f58;
	add.f32 	%f101, %f43, %f59;
	add.f32 	%f102, %f44, %f60;
	sub.f32 	%f103, %f43, %f59;
	sub.f32 	%f104, %f44, %f60;
	add.f32 	%f105, %f97, %f101;
	add.f32 	%f106, %f98, %f102;
	add.f32 	%f107, %f101, %f103;
	add.f32 	%f108, %f102, %f104;
	add.f32 	%f109, %f97, %f103;
	add.f32 	%f110, %f98, %f104;
	add.f32 	%f111, %f99, %f101;
	add.f32 	%f112, %f100, %f102;
	add.f32 	%f113, %f45, %f61;
	add.f32 	%f114, %f46, %f62;
	sub.f32 	%f115, %f45, %f61;
	sub.f32 	%f116, %f46, %f62;
	add.f32 	%f117, %f47, %f63;
	add.f32 	%f118, %f48, %f64;
	sub.f32 	%f119, %f47, %f63;
	sub.f32 	%f120, %f48, %f64;
	add.f32 	%f121, %f113, %f117;
	add.f32 	%f122, %f114, %f118;
	add.f32 	%f123, %f117, %f119;
	add.f32 	%f124, %f118, %f120;
	add.f32 	%f125, %f113, %f119;
	add.f32 	%f126, %f114, %f120;
	add.f32 	%f127, %f115, %f117;
	add.f32 	%f128, %f116, %f118;
	cvta.to.global.u64 	%rd6, %rd2;
	mov.u64 	%rd7, tw_table;
	add.s64 	%rd8, %rd7, %rd4;
	ld.const.v2.f32 	{%f129, %f130}, [%rd8];
	mul.f32 	%f131, %f129, %f73;
	mul.f32 	%f132, %f130, %f74;
	sub.f32 	%f133, %f131, %f132;
	mul.f32 	%f134, %f74, %f129;
	fma.rn.f32 	%f135, %f130, %f73, %f134;
	add.s64 	%rd9, %rd6, %rd4;
	st.global.v2.f32 	[%rd9], {%f133, %f135};
	shl.b32 	%r2, %r1, 3;
	cvt.u64.u32 	%rd10, %r2;
	add.s64 	%rd11, %rd8, %rd10;
	ld.const.v2.f32 	{%f136, %f137}, [%rd11];
	mul.f32 	%f138, %f136, %f89;
	mul.f32 	%f139, %f137, %f90;
	sub.f32 	%f140, %f138, %f139;
	mul.f32 	%f141, %f90, %f136;
	fma.rn.f32 	%f142, %f137, %f89, %f141;
	st.global.v2.f32 	[%rd9+512], {%f140, %f142};
	add.s64 	%rd12, %rd11, %rd10;
	ld.const.v2.f32 	{%f143, %f144}, [%rd12];
	mul.f32 	%f145, %f143, %f105;
	mul.f32 	%f146, %f144, %f106;
	sub.f32 	%f147, %f145, %f146;
	mul.f32 	%f148, %f106, %f143;
	fma.rn.f32 	%f149, %f144, %f105, %f148;
	st.global.v2.f32 	[%rd9+1024], {%f147, %f149};
	add.s64 	%rd13, %rd12, %rd10;
	ld.const.v2.f32 	{%f150, %f151}, [%rd13];
	mul.f32 	%f152, %f150, %f121;
	mul.f32 	%f153, %f151, %f122;
	sub.f32 	%f154, %f152, %f153;
	mul.f32 	%f155, %f122, %f150;
	fma.rn.f32 	%f156, %f151, %f121, %f155;
	st.global.v2.f32 	[%rd9+1536], {%f154, %f156};
	add.s64 	%rd14, %rd13, %rd10;
	ld.const.v2.f32 	{%f157, %f158}, [%rd14];
	mul.f32 	%f159, %f157, %f75;
	mul.f32 	%f160, %f158, %f76;
	sub.f32 	%f161, %f159, %f160;
	mul.f32 	%f162, %f76, %f157;
	fma.rn.f32 	%f163, %f158, %f75, %f162;
	st.global.v2.f32 	[%rd9+2048], {%f161, %f163};
	add.s64 	%rd15, %rd14, %rd10;
	ld.const.v2.f32 	{%f164, %f165}, [%rd15];
	mul.f32 	%f166, %f164, %f91;
	mul.f32 	%f167, %f165, %f92;
	sub.f32 	%f168, %f166, %f167;
	mul.f32 	%f169, %f92, %f164;
	fma.rn.f32 	%f170, %f165, %f91, %f169;
	st.global.v2.f32 	[%rd9+2560], {%f168, %f170};
	add.s64 	%rd16, %rd15, %rd10;
	ld.const.v2.f32 	{%f171, %f172}, [%rd16];
	mul.f32 	%f173, %f171, %f107;
	mul.f32 	%f174, %f172, %f108;
	sub.f32 	%f175, %f173, %f174;
	mul.f32 	%f176, %f108, %f171;
	fma.rn.f32 	%f177, %f172, %f107, %f176;
	st.global.v2.f32 	[%rd9+3072], {%f175, %f177};
	add.s64 	%rd17, %rd16, %rd10;
	ld.const.v2.f32 	{%f178, %f179}, [%rd17];
	mul.f32 	%f180, %f178, %f123;
	mul.f32 	%f181, %f179, %f124;
	sub.f32 	%f182, %f180, %f181;
	mul.f32 	%f183, %f124, %f178;
	fma.rn.f32 	%f184, %f179, %f123, %f183;
	st.global.v2.f32 	[%rd9+3584], {%f182, %f184};
	add.s64 	%rd18, %rd17, %rd10;
	ld.const.v2.f32 	{%f185, %f186}, [%rd18];
	mul.f32 	%f187, %f185, %f77;
	mul.f32 	%f188, %f186, %f78;
	sub.f32 	%f189, %f187, %f188;
	mul.f32 	%f190, %f78, %f185;
	fma.rn.f32 	%f191, %f186, %f77, %f190;
	st.global.v2.f32 	[%rd9+4096], {%f189, %f191};
	add.s64 	%rd19, %rd18, %rd10;
	ld.const.v2.f32 	{%f192, %f193}, [%rd19];
	mul.f32 	%f194, %f192, %f93;
	mul.f32 	%f195, %f193, %f94;
	sub.f32 	%f196, %f194, %f195;
	mul.f32 	%f197, %f94, %f192;
	fma.rn.f32 	%f198, %f193, %f93, %f197;
	st.global.v2.f32 	[%rd9+4608], {%f196, %f198};
	add.s64 	%rd20, %rd19, %rd10;
	ld.const.v2.f32 	{%f199, %f200}, [%rd20];
	mul.f32 	%f201, %f199, %f109;
	mul.f32 	%f202, %f200, %f110;
	sub.f32 	%f203, %f201, %f202;
	mul.f32 	%f204, %f110, %f199;
	fma.rn.f32 	%f205, %f200, %f109, %f204;
	st.global.v2.f32 	[%rd9+5120], {%f203, %f205};
	add.s64 	%rd21, %rd20, %rd10;
	ld.const.v2.f32 	{%f206, %f207}, [%rd21];
	mul.f32 	%f208, %f206, %f125;
	mul.f32 	%f209, %f207, %f126;
	sub.f32 	%f210, %f208, %f209;
	mul.f32 	%f211, %f126, %f206;
	fma.rn.f32 	%f212, %f207, %f125, %f211;
	st.global.v2.f32 	[%rd9+5632], {%f210, %f212};
	add.s64 	%rd22, %rd21, %rd10;
	ld.const.v2.f32 	{%f213, %f214}, [%rd22];
	mul.f32 	%f215, %f213, %f79;
	mul.f32 	%f216, %f214, %f80;
	sub.f32 	%f217, %f215, %f216;
	mul.f32 	%f218, %f80, %f213;
	fma.rn.f32 	%f219, %f214, %f79, %f218;
	st.global.v2.f32 	[%rd9+6144], {%f217, %f219};
	add.s64 	%rd23, %rd22, %rd10;
	ld.const.v2.f32 	{%f220, %f221}, [%rd23];
	mul.f32 	%f222, %f220, %f95;
	mul.f32 	%f223, %f221, %f96;
	sub.f32 	%f224, %f222, %f223;
	mul.f32 	%f225, %f96, %f220;
	fma.rn.f32 	%f226, %f221, %f95, %f225;
	st.global.v2.f32 	[%rd9+6656], {%f224, %f226};
	add.s64 	%rd24, %rd23, %rd10;
	ld.const.v2.f32 	{%f227, %f228}, [%rd24];
	mul.f32 	%f229, %f227, %f111;
	mul.f32 	%f230, %f228, %f112;
	sub.f32 	%f231, %f229, %f230;
	mul.f32 	%f232, %f112, %f227;
	fma.rn.f32 	%f233, %f228, %f111, %f232;
	st.global.v2.f32 	[%rd9+7168], {%f231, %f233};
	add.s64 	%rd25, %rd24, %rd10;
	ld.const.v2.f32 	{%f234, %f235}, [%rd25];
	mul.f32 	%f236, %f234, %f127;
	mul.f32 	%f237, %f235, %f128;
	sub.f32 	%f238, %f236, %f237;
	mul.f32 	%f239, %f128, %f234;
	fma.rn.f32 	%f240, %f235, %f127, %f239;
	st.global.v2.f32 	[%rd9+7680], {%f238, %f240};
	ret;

}
	// .globl	_Z18hello_world_kernelv
.visible .entry _Z18hello_world_kernelv()
{
	.local .align 8 .b8 	__local_depot4[8];
	.reg .b64 	%SP;
	.reg .b64 	%SPL;
	.reg .b32 	%r<4>;
	.reg .b64 	%rd<5>;

	mov.u64 	%SPL, __local_depot4;
	cvta.local.u64 	%SP, %SPL;
	add.u64 	%rd1, %SP, 0;
	add.u64 	%rd2, %SPL, 0;
	mov.u32 	%r1, %tid.x;
	st.local.u32 	[%rd2], %r1;
	mov.u64 	%rd3, $str;
	cvta.global.u64 	%rd4, %rd3;
	{ // callseq 1, 0
	.param .b64 param0;
	st.param.b64 	[param0], %rd4;
	.param .b64 param1;
	st.param.b64 	[param1], %rd1;
	.param .b32 retval0;
	call.uni (retval0), 
	vprintf, 
	(
	param0, 
	param1
	);
	ld.param.b32 	%r2, [retval0];
	} // callseq 1
	ret;

}


// ===== COMPILED SASS (sm_100) =====

	.target	sm_100

	.elftype	@"ET_EXEC"


//--------------------- .note.nv.tkinfo           --------------------------
	.section	.note.nv.tkinfo,"",@"SHT_NOTE"
	.sectionflags	@"SHF_NOTE_NV_TKINFO"
	.tkinfo
        /*0018*/ 	.word	0x00000002
        /*0030*/ 	.string	""
        /*0030*/ 	.string	"ptxas"
        /*0030*/ 	.string	"Cuda compilation tools, release 13.0, V13.0.88"
        /*0030*/ 	.string	"Build cuda_13.0.r13.0/compiler.36424714_0"
        /*0030*/ 	.string	"-arch sm_100 -m 64 "



//--------------------- .note.nv.cuinfo           --------------------------
	.section	.note.nv.cuinfo,"",@"SHT_NOTE"
	.sectionflags	@"SHF_NOTE_NV_CUINFO"
        /*0018*/ 	.short	0x0002
        /*001a*/ 	.short	0x0064
        /*001c*/ 	.short	0x0082
	.zero		2


//--------------------- .nv.info                  --------------------------
	.section	.nv.info,"",@"SHT_CUDA_INFO"
	.align	4


	//----- nvinfo : EIATTR_REGCOUNT
	.align		4
        /*0000*/ 	.byte	0x04, 0x2f
        /*0002*/ 	.short	(.L_3 - .L_2)
	.align		4
.L_2:
        /*0004*/ 	.word	index@(_Z15fft_radix2_1024P6float2S0_)
        /*0008*/ 	.word	0x00000018


	//----- nvinfo : EIATTR_FRAME_SIZE
	.align		4
.L_3:
        /*000c*/ 	.byte	0x04, 0x11
        /*000e*/ 	.short	(.L_5 - .L_4)
	.align		4
.L_4:
        /*0010*/ 	.word	index@(_Z15fft_radix2_1024P6float2S0_)
        /*0014*/ 	.word	0x00000008


	//----- nvinfo : EIATTR_REGCOUNT
	.align		4
.L_5:
        /*0018*/ 	.byte	0x04, 0x2f
        /*001a*/ 	.short	(.L_7 - .L_6)
	.align		4
.L_6:
        /*001c*/ 	.word	index@(_Z15fft_radix4_1024P6float2S0_)
        /*0020*/ 	.word	0x0000001a


	//----- nvinfo : EIATTR_FRAME_SIZE
	.align		4
.L_7:
        /*0024*/ 	.byte	0x04, 0x11
        /*0026*/ 	.short	(.L_9 - .L_8)
	.align		4
.L_8:
        /*0028*/ 	.word	index@(_Z15fft_radix4_1024P6float2S0_)
        /*002c*/ 	.word	0x00000000


	//----- nvinfo : EIATTR_REGCOUNT
	.align		4
.L_9:
        /*0030*/ 	.byte	0x04, 0x2f
        /*0032*/ 	.short	(.L_11 - .L_10)
	.align		4
.L_10:
        /*0034*/ 	.word	index@(_Z15fft_radix8_1024P6float2S0_)
        /*0038*/ 	.word	0x00000020


	//----- nvinfo : EIATTR_FRAME_SIZE
	.align		4
.L_11:
        /*003c*/ 	.byte	0x04, 0x11
        /*003e*/ 	.short	(.L_13 - .L_12)
	.align		4
.L_12:
        /*0040*/ 	.word	index@(_Z15fft_radix8_1024P6float2S0_)
        /*0044*/ 	.word	0x00000000


	//----- nvinfo : EIATTR_REGCOUNT
	.align		4
.L_13:
        /*0048*/ 	.byte	0x04, 0x2f
        /*004a*/ 	.short	(.L_15 - .L_14)
	.align		4
.L_14:
        /*004c*/ 	.word	index@(_Z16fft_radix16_1024P6float2S0_)
        /*0050*/ 	.word	0x00000036


	//----- nvinfo : EIATTR_FRAME_SIZE
	.align		4
.L_15:
        /*0054*/ 	.byte	0x04, 0x11
        /*0056*/ 	.short	(.L_17 - .L_16)
	.align		4
.L_16:
        /*0058*/ 	.word	index@(_Z16fft_radix16_1024P6float2S0_)
        /*005c*/ 	.word	0x00000000


	//----- nvinfo : EIATTR_REGCOUNT
	.align		4
.L_17:
        /*0060*/ 	.byte	0x04, 0x2f
        /*0062*/ 	.short	(.L_19 - .L_18)
	.align		4
.L_18:
        /*0064*/ 	.word	index@(_Z18hello_world_kernelv)
        /*0068*/ 	.word	0x00000018


	//----- nvinfo : EIATTR_FRAME_SIZE
	.align		4
.L_19:
        /*006c*/ 	.byte	0x04, 0x11
        /*006e*/ 	.short	(.L_21 - .L_20)
	.align		4
.L_20:
        /*0070*/ 	.word	index@(_Z18hello_world_kernelv)
        /*0074*/ 	.word	0x00000008


	//----- nvinfo : EIATTR_MIN_STACK_SIZE
	.align		4
.L_21:
        /*0078*/ 	.byte	0x04, 0x12
        /*007a*/ 	.short	(.L_23 - .L_22)
	.align		4
.L_22:
        /*007c*/ 	.word	index@(_Z18hello_world_kernelv)
        /*0080*/ 	.word	0x00000008


	//----- nvinfo : EIATTR_MIN_STACK_SIZE
	.align		4
.L_23:
        /*0084*/ 	.byte	0x04, 0x12
        /*0086*/ 	.short	(.L_25 - .L_24)
	.align		4
.L_24:
        /*0088*/ 	.word	index@(_Z16fft_radix16_1024P6float2S0_)
        /*008c*/ 	.word	0x00000000


	//----- nvinfo : EIATTR_MIN_STACK_SIZE
	.align		4
.L_25:
        /*0090*/ 	.byte	0x04, 0x12
        /*0092*/ 	.short	(.L_27 - .L_26)
	.align		4
.L_26:
        /*0094*/ 	.word	index@(_Z15fft_radix8_1024P6float2S0_)
        /*0098*/ 	.word	0x00000000


	//----- nvinfo : EIATTR_MIN_STACK_SIZE
	.align		4
.L_27:
        /*009c*/ 	.byte	0x04, 0x12
        /*009e*/ 	.short	(.L_29 - .L_28)
	.align		4
.L_28:
        /*00a0*/ 	.word	index@(_Z15fft_radix4_1024P6float2S0_)
        /*00a4*/ 	.word	0x00000000


	//----- nvinfo : EIATTR_MIN_STACK_SIZE
	.align		4
.L_29:
        /*00a8*/ 	.byte	0x04, 0x12
        /*00aa*/ 	.short	(.L_31 - .L_30)
	.align		4
.L_30:
        /*00ac*/ 	.word	index@(_Z15fft_radix2_1024P6float2S0_)
        /*00b0*/ 	.word	0x00000008
.L_31:


//--------------------- .nv.compat                --------------------------
	.section	.nv.compat,"",@"SHT_CUDA_COMPAT_INFO"
	.align	4
        /*0000*/ 	.byte	0x02, 0x09, 0x00, 0x00, 0x02, 0x02, 0x01, 0x00, 0x02, 0x05, 0x05, 0x00, 0x03, 0x07, 0x01, 0x01
        /*0010*/ 	.byte	0x02, 0x03, 0x00, 0x00, 0x02, 0x06, 0x01, 0x00, 0x04, 0x0b, 0x08, 0x00, 0x09, 0x00, 0x00, 0x00
        /*0020*/ 	.byte	0x00, 0x00, 0x00, 0x00


//--------------------- .nv.info._Z18hello_world_kernelv --------------------------
	.section	.nv.info._Z18hello_world_kernelv,"",@"SHT_CUDA_INFO"
	.sectionflags	@""
	.align	4


	//----- nvinfo : EIATTR_CUDA_API_VERSION
	.align		4
        /*0000*/ 	.byte	0x04, 0x37
        /*0002*/ 	.short	(.L_33 - .L_32)
.L_32:
        /*0004*/ 	.word	0x00000082


	//----- nvinfo : EIATTR_SPARSE_MMA_MASK
	.align		4
.L_33:
        /*0008*/ 	.byte	0x03, 0x50
        /*000a*/ 	.short	0x0000


	//----- nvinfo : EIATTR_MAXREG_COUNT
	.align		4
        /*000c*/ 	.byte	0x03, 0x1b
        /*000e*/ 	.short	0x00ff


	//----- nvinfo : EIATTR_EXTERNS
	.align		4
        /*0010*/ 	.byte	0x04, 0x0f
        /*0012*/ 	.short	(.L_35 - .L_34)


	//   ....[0]....
	.align		4
.L_34:
        /*0014*/ 	.word	index@(vprintf)


	//----- nvinfo : EIATTR_MERCURY_ISA_VERSION
	.align		4
.L_35:
        /*0018*/ 	.byte	0x03, 0x5f
        /*001a*/ 	.short	0x0101


	//----- nvinfo : EIATTR_VRC_CTA_INIT_COUNT
	.align		4
        /*001c*/ 	.byte	0x02, 0x4a
	.zero		1
	.zero		1


	//----- nvinfo : EIATTR_SYSCALL_OFFSETS
	.align		4
        /*0020*/ 	.byte	0x04, 0x46
        /*0022*/ 	.short	(.L_37 - .L_36)


	//   ....[0]....
.L_36:
        /*0024*/ 	.word	0x000000e0


	//----- nvinfo : EIATTR_EXIT_INSTR_OFFSETS
	.align		4
.L_37:
        /*0028*/ 	.byte	0x04, 0x1c
        /*002a*/ 	.short	(.L_39 - .L_38)


	//   ....[0]....
.L_38:
        /*002c*/ 	.word	0x000000f0


	//----- nvinfo : EIATTR_SW_WAR
	.align		4
.L_39:
        /*0030*/ 	.byte	0x04, 0x36
        /*0032*/ 	.short	(.L_41 - .L_40)
.L_40:
        /*0034*/ 	.word	0x00000008
.L_41:


//--------------------- .nv.info._Z16fft_radix16_1024P6float2S0_ --------------------------
	.section	.nv.info._Z16fft_radix16_1024P6float2S0_,"",@"SHT_CUDA_INFO"
	.sectionflags	@""
	.align	4


	//----- nvinfo : EIATTR_CUDA_API_VERSION
	.align		4
        /*0000*/ 	.byte	0x04, 0x37
        /*0002*/ 	.short	(.L_43 - .L_42)
.L_42:
        /*0004*/ 	.word	0x00000082


	//----- nvinfo : EIATTR_KPARAM_INFO
	.align		4
.L_43:
        /*0008*/ 	.byte	0x04, 0x17
        /*000a*/ 	.short	(.L_45 - .L_44)
.L_44:
        /*000c*/ 	.word	0x00000000
        /*0010*/ 	.short	0x0001
        /*0012*/ 	.short	0x0008
        /*0014*/ 	.byte	0x00, 0xf5, 0x21, 0x00


	//----- nvinfo : EIATTR_KPARAM_INFO
	.align		4
.L_45:
        /*0018*/ 	.byte	0x04, 0x17
        /*001a*/ 	.short	(.L_47 - .L_46)
.L_46:
        /*001c*/ 	.word	0x00000000
        /*0020*/ 	.short	0x0000
        /*0022*/ 	.short	0x0000
        /*0024*/ 	.byte	0x00, 0xf5, 0x21, 0x00


	//----- nvinfo : EIATTR_SPARSE_MMA_MASK
	.align		4
.L_47:
        /*0028*/ 	.byte	0x03, 0x50
        /*002a*/ 	.short	0x0000


	//----- nvinfo : EIATTR_MAXREG_COUNT
	.align		4
        /*002c*/ 	.byte	0x03, 0x1b
        /*002e*/ 	.short	0x00ff


	//----- nvinfo : EIATTR_MERCURY_ISA_VERSION
	.align		4
        /*0030*/ 	.byte	0x03, 0x5f
        /*0032*/ 	.short	0x0101


	//----- nvinfo : EIATTR_VRC_CTA_INIT_COUNT
	.align		4
        /*0034*/ 	.byte	0x02, 0x4a
	.zero		1
	.zero		1


	//----- nvinfo : EIATTR_EXIT_INSTR_OFFSETS
	.align		4
        /*0038*/ 	.byte	0x04, 0x1c
        /*003a*/ 	.short	(.L_49 - .L_48)


	//   ....[0]....
.L_48:
        /*003c*/ 	.word	0x00000ed0


	//----- nvinfo : EIATTR_CBANK_PARAM_SIZE
	.align		4
.L_49:
        /*0040*/ 	.byte	0x03, 0x19
        /*0042*/ 	.short	0x0010


	//----- nvinfo : EIATTR_PARAM_CBANK
	.align		4
        /*0044*/ 	.byte	0x04, 0x0a
        /*0046*/ 	.short	(.L_51 - .L_50)
	.align		4
.L_50:
        /*0048*/ 	.word	index@(.nv.constant0._Z16fft_radix16_1024P6float2S0_)
        /*004c*/ 	.short	0x0380
        /*004e*/ 	.short	0x0010


	//----- nvinfo : EIATTR_SW_WAR
	.align		4
.L_51:
        /*0050*/ 	.byte	0x04, 0x36
        /*0052*/ 	.short	(.L_53 - .L_52)
.L_52:
        /*0054*/ 	.word	0x00000008
.L_53:


//--------------------- .nv.info._Z15fft_radix8_1024P6float2S0_ --------------------------
	.section	.nv.info._Z15fft_radix8_1024P6float2S0_,"",@"SHT_CUDA_INFO"
	.sectionflags	@""
	.align	4


	//----- nvinfo : EIATTR_CUDA_API_VERSION
	.align		4
        /*0000*/ 	.byte	0x04, 0x37
        /*0002*/ 	.short	(.L_55 - .L_54)
.L_54:
        /*0004*/ 	.word	0x00000082


	//----- nvinfo : EIATTR_KPARAM_INFO
	.align		4
.L_55:
        /*0008*/ 	.byte	0x04, 0x17
        /*000a*/ 	.short	(.L_57 - .L_56)
.L_56:
        /*000c*/ 	.word	0x00000000
        /*0010*/ 	.short	0x0001
        /*0012*/ 	.short	0x0008
        /*0014*/ 	.byte	0x00, 0xf5, 0x21, 0x00


	//----- nvinfo : EIATTR_KPARAM_INFO
	.align		4
.L_57:
        /*0018*/ 	.byte	0x04, 0x17
        /*001a*/ 	.short	(.L_59 - .L_58)
.L_58:
        /*001c*/ 	.word	0x00000000
        /*0020*/ 	.short	0x0000
        /*0022*/ 	.short	0x0000
        /*0024*/ 	.byte	0x00, 0xf5, 0x21, 0x00


	//----- nvinfo : EIATTR_SPARSE_MMA_MASK
	.align		4
.L_59:
        /*0028*/ 	.byte	0x03, 0x50
        /*002a*/ 	.short	0x0000


	//----- nvinfo : EIATTR_MAXREG_COUNT
	.align		4
        /*002c*/ 	.byte	0x03, 0x1b
        /*002e*/ 	.short	0x00ff


	//----- nvinfo : EIATTR_MERCURY_ISA_VERSION
	.align		4
        /*0030*/ 	.byte	0x03, 0x5f
        /*0032*/ 	.short	0x0101


	//----- nvinfo : EIATTR_VRC_CTA_INIT_COUNT
	.align		4
        /*0034*/ 	.byte	0x02, 0x4a
	.zero		1
	.zero		1


	//----- nvinfo : EIATTR_EXIT_INSTR_OFFSETS
	.align		4
        /*0038*/ 	.byte	0x04, 0x1c
        /*003a*/ 	.short	(.L_61 - .L_60)


	//   ....[0]....
.L_60:
        /*003c*/ 	.word	0x00000730


	//----- nvinfo : EIATTR_CBANK_PARAM_SIZE
	.align		4
.L_61:
        /*0040*/ 	.byte	0x03, 0x19
        /*0042*/ 	.short	0x0010


	//----- nvinfo : EIATTR_PARAM_CBANK
	.align		4
        /*0044*/ 	.byte	0x04, 0x0a
        /*0046*/ 	.short	(.L_63 - .L_62)
	.align		4
.L_62:
        /*0048*/ 	.word	index@(.nv.constant0._Z15fft_radix8_1024P6float2S0_)
        /*004c*/ 	.short	0x0380
        /*004e*/ 	.short	0x0010


	//----- nvinfo : EIATTR_SW_WAR
	.align		4
.L_63:
        /*0050*/ 	.byte	0x04, 0x36
        /*0052*/ 	.short	(.L_65 - .L_64)
.L_64:
        /*0054*/ 	.word	0x00000008
.L_65:


//--------------------- .nv.info._Z15fft_radix4_1024P6float2S0_ --------------------------
	.section	.nv.info._Z15fft_radix4_1024P6float2S0_,"",@"SHT_CUDA_INFO"
	.sectionflags	@""
	.align	4


	//----- nvinfo : EIATTR_CUDA_API_VERSION
	.align		4
        /*0000*/ 	.byte	0x04, 0x37
        /*0002*/ 	.short	(.L_67 - .L_66)
.L_66:
        /*0004*/ 	.word	0x00000082


	//----- nvinfo : EIATTR_KPARAM_INFO
	.align		4
.L_67:
        /*0008*/ 	.byte	0x04, 0x17
        /*000a*/ 	.short	(.L_69 - .L_68)
.L_68:
        /*000c*/ 	.word	0x00000000
        /*0010*/ 	.short	0x0001
        /*0012*/ 	.short	0x0008
        /*0014*/ 	.byte	0x00, 0xf5, 0x21, 0x00


	//----- nvinfo : EIATTR_KPARAM_INFO
	.align		4
.L_69:
        /*0018*/ 	.byte	0x04, 0x17
        /*001a*/ 	.short	(.L_71 - .L_70)
.L_70:
        /*001c*/ 	.word	0x00000000
        /*0020*/ 	.short	0x0000
        /*0022*/ 	.short	0x0000
        /*0024*/ 	.byte	0x00, 0xf5, 0x21, 0x00


	//----- nvinfo : EIATTR_SPARSE_MMA_MASK
	.align		4
.L_71:
        /*0028*/ 	.byte	0x03, 0x50
        /*002a*/ 	.short	0x0000


	//----- nvinfo : EIATTR_MAXREG_COUNT
	.align		4
        /*002c*/ 	.byte	0x03, 0x1b
        /*002e*/ 	.short	0x00ff


	//----- nvinfo : EIATTR_MERCURY_ISA_VERSION
	.align		4
        /*0030*/ 	.byte	0x03, 0x5f
        /*0032*/ 	.short	0x0101


	//----- nvinfo : EIATTR_VRC_CTA_INIT_COUNT
	.align		4
        /*0034*/ 	.byte	0x02, 0x4a
	.zero		1
	.zero		1


	//----- nvinfo : EIATTR_EXIT_INSTR_OFFSETS
	.align		4
        /*0038*/ 	.byte	0x04, 0x1c
        /*003a*/ 	.short	(.L_73 - .L_72)


	//   ....[0]....
.L_72:
        /*003c*/ 	.word	0x00000370


	//----- nvinfo : EIATTR_CBANK_PARAM_SIZE
	.align		4
.L_73:
        /*0040*/ 	.byte	0x03, 0x19
        /*0042*/ 	.short	0x0010


	//----- nvinfo : EIATTR_PARAM_CBANK
	.align		4
        /*0044*/ 	.byte	0x04, 0x0a
        /*0046*/ 	.short	(.L_75 - .L_74)
	.align		4
.L_74:
        /*0048*/ 	.word	index@(.nv.constant0._Z15fft_radix4_1024P6float2S0_)
        /*004c*/ 	.short	0x0380
        /*004e*/ 	.short	0x0010


	//----- nvinfo : EIATTR_SW_WAR
	.align		4
.L_75:
        /*0050*/ 	.byte	0x04, 0x36
        /*0052*/ 	.short	(.L_77 - .L_76)
.L_76:
        /*0054*/ 	.word	0x00000008
.L_77:


//--------------------- .nv.info._Z15fft_radix2_1024P6float2S0_ --------------------------
	.section	.nv.info._Z15fft_radix2_1024P6float2S0_,"",@"SHT_CUDA_INFO"
	.sectionflags	@""
	.align	4


	//----- nvinfo : EIATTR_CUDA_API_VERSION
	.align		4
        /*0000*/ 	.byte	0x04, 0x37
        /*0002*/ 	.short	(.L_79 - .L_78)
.L_78:
        /*0004*/ 	.word	0x00000082


	//----- nvinfo : EIATTR_KPARAM_INFO
	.align		4
.L_79:
        /*0008*/ 	.byte	0x04, 0x17
        /*000a*/ 	.short	(.L_81 - .L_80)
.L_80:
        /*000c*/ 	.word	0x00000000
        /*0010*/ 	.short	0x0001
        /*0012*/ 	.short	0x0008
        /*0014*/ 	.byte	0x00, 0xf5, 0x21, 0x00


	//----- nvinfo : EIATTR_KPARAM_INFO
	.align		4
.L_81:
        /*0018*/ 	.byte	0x04, 0x17
        /*001a*/ 	.short	(.L_83 - .L_82)
.L_82:
        /*001c*/ 	.word	0x00000000
        /*0020*/ 	.short	0x0000
        /*0022*/ 	.short	0x0000
        /*0024*/ 	.byte	0x00, 0xf5, 0x21, 0x00


	//----- nvinfo : EIATTR_SPARSE_MMA_MASK
	.align		4
.L_83:
        /*0028*/ 	.byte	0x03, 0x50
        /*002a*/ 	.short	0x0000


	//----- nvinfo : EIATTR_MAXREG_COUNT
	.align		4
        /*002c*/ 	.byte	0x03, 0x1b
        /*002e*/ 	.short	0x00ff


	//----- nvinfo : EIATTR_EXTERNS
	.align		4
        /*0030*/ 	.byte	0x04, 0x0f
        /*0032*/ 	.short	(.L_85 - .L_84)


	//   ....[0]....
	.align		4
.L_84:
        /*0034*/ 	.word	index@(vprintf)


	//----- nvinfo : EIATTR_MERCURY_ISA_VERSION
	.align		4
.L_85:
        /*0038*/ 	.byte	0x03, 0x5f
        /*003a*/ 	.short	0x0101


	//----- nvinfo : EIATTR_VRC_CTA_INIT_COUNT
	.align		4
        /*003c*/ 	.byte	0x02, 0x4a
	.zero		1
	.zero		1


	//----- nvinfo : EIATTR_SYSCALL_OFFSETS
	.align		4
        /*0040*/ 	.byte	0x04, 0x46
        /*0042*/ 	.short	(.L_87 - .L_86)


	//   ....[0]....
.L_86:
        /*0044*/ 	.word	0x00000120


	//----- nvinfo : EIATTR_EXIT_INSTR_OFFSETS
	.align		4
.L_87:
        /*0048*/ 	.byte	0x04, 0x1c
        /*004a*/ 	.short	(.L_89 - .L_88)


	//   ....[0]....
.L_88:
        /*004c*/ 	.word	0x00000280


	//----- nvinfo : EIATTR_CRS_STACK_SIZE
	.align		4
.L_89:
        /*0050*/ 	.byte	0x04, 0x1e
        /*0052*/ 	.short	(.L_91 - .L_90)
.L_90:
        /*0054*/ 	.word	0x00000000


	//----- nvinfo : EIATTR_CBANK_PARAM_SIZE
	.align		4
.L_91:
        /*0058*/ 	.byte	0x03, 0x19
        /*005a*/ 	.short	0x0010


	//----- nvinfo : EIATTR_PARAM_CBANK
	.align		4
        /*005c*/ 	.byte	0x04, 0x0a
        /*005e*/ 	.short	(.L_93 - .L_92)
	.align		4
.L_92:
        /*0060*/ 	.word	index@(.nv.constant0._Z15fft_radix2_1024P6float2S0_)
        /*0064*/ 	.short	0x0380
        /*0066*/ 	.short	0x0010


	//----- nvinfo : EIATTR_SW_WAR
	.align		4
.L_93:
        /*0068*/ 	.byte	0x04, 0x36
        /*006a*/ 	.short	(.L_95 - .L_94)
.L_94:
        /*006c*/ 	.word	0x00000008
.L_95:


//--------------------- .nv.callgraph             --------------------------
	.section	.nv.callgraph,"",@"SHT_CUDA_CALLGRAPH"
	.align	4
	.sectionentsize	8
	.align		4
        /*0000*/ 	.word	0x00000000
	.align		4
        /*0004*/ 	.word	0xffffffff
	.align		4
        /*0008*/ 	.word	index@(_Z18hello_world_kernelv)
	.align		4
        /*000c*/ 	.word	index@(vprintf)
	.align		4
        /*0010*/ 	.word	index@(_Z15fft_radix2_1024P6float2S0_)
	.align		4
        /*0014*/ 	.word	index@(vprintf)
	.align		4
        /*0018*/ 	.word	0x00000000
	.align		4
        /*001c*/ 	.word	0xfffffffe
	.align		4
        /*0020*/ 	.word	0x00000000
	.align		4
        /*0024*/ 	.word	0xfffffffd
	.align		4
        /*0028*/ 	.word	0x00000000
	.align		4
        /*002c*/ 	.word	0xfffffffc


//--------------------- .nv.constant4             --------------------------
	.section	.nv.constant4,"a",@progbits
	.align	8
	.align		8
.nv.constant4:
        /*0000*/ 	.dword	vprintf
	.align		8
        /*0008*/ 	.dword	$str


//--------------------- .nv.constant3             --------------------------
	.section	.nv.constant3,"a",@progbits
	.align	8
.nv.constant3:
	.type		tw_table,@object
	.size		tw_table,(.L_0 - tw_table)
tw_table:
	.zero		8192
.L_0:


//--------------------- .text._Z18hello_world_kernelv --------------------------
	.section	.text._Z18hello_world_kernelv,"ax",@progbits
	.align	128
        .global         _Z18hello_world_kernelv
        .type           _Z18hello_world_kernelv,@function
        .size           _Z18hello_world_kernelv,(.L_x_8 - _Z18hello_world_kernelv)
        .other          _Z18hello_world_kernelv,@"STO_CUDA_ENTRY STV_DEFAULT"
_Z18hello_world_kernelv:
.text._Z18hello_world_kernelv:
[----:B------:R-:W0:Y:S01]  /*0000*/  LDC R1, c[0x0][0x37c] ;  /* 0x0000df00ff017b82 */ /* 0x000e220000000800 */
[----:B------:R-:W1:Y:S01]  /*0010*/  S2R R8, SR_TID.X ;  /* 0x0000000000087919 */ /* 0x000e620000002100 */
[----:B0-----:R-:W-:Y:S01]  /*0020*/  VIADD R1, R1, 0xfffffff8 ;  /* 0xfffffff801017836 */ /* 0x001fe20000000000 */
[----:B------:R-:W-:Y:S01]  /*0030*/  MOV R0, 0x0 ;  /* 0x0000000000007802 */ /* 0x000fe20000000f00 */
[----:B------:R-:W0:Y:S04]  /*0040*/  LDCU UR4, c[0x0][0x2f8] ;  /* 0x00005f00ff0477ac */ /* 0x000e280008000800 */
[----:B------:R2:W3:Y:S01]  /*0050*/  LDC.64 R2, c[0x4][R0] ;  /* 0x0100000000027b82 */ /* 0x0004e20000000a00 */
[----:B------:R-:W4:Y:S01]  /*0060*/  LDCU.64 UR6, c[0x4][0x8] ;  /* 0x01000100ff0677ac */ /* 0x000f220008000a00 */
[----:B------:R-:W5:Y:S01]  /*0070*/  LDCU UR5, c[0x0][0x2fc] ;  /* 0x00005f80ff0577ac */ /* 0x000f620008000800 */
[----:B0-----:R-:W-:Y:S01]  /*0080*/  IADD3 R6, P0, PT, R1, UR4, RZ ;  /* 0x0000000401067c10 */ /* 0x001fe2000ff1e0ff */
[----:B----4-:R-:W-:Y:S01]  /*0090*/  IMAD.U32 R4, RZ, RZ, UR6 ;  /* 0x00000006ff047e24 */ /* 0x010fe2000f8e00ff */
[----:B------:R-:W-:-:S03]  /*00a0*/  MOV R5, UR7 ;  /* 0x0000000700057c02 */ /* 0x000fc60008000f00 */
[----:B-----5:R-:W-:Y:S01]  /*00b0*/  IMAD.X R7, RZ, RZ, UR5, P0 ;  /* 0x00000005ff077e24 */ /* 0x020fe200080e06ff */
[----:B-1----:R2:W-:Y:S07]  /*00c0*/  STL [R1], R8 ;  /* 0x0000000801007387 */ /* 0x0025ee0000100800 */
[----:B------:R-:W-:-:S07]  /*00d0*/  LEPC R20, `(.L_x_0) ;  /* 0x000000001014794e */ /* 0x000fce0000000000 */
[----:B--23--:R-:W-:Y:S05]  /*00e0*/  CALL.ABS.NOINC R2 ;  /* 0x0000000002007343 */ /* 0x00cfea0003c00000 */
.L_x_0:
[----:B------:R-:W-:Y:S05]  /*00f0*/  EXIT ;  /* 0x000000000000794d */ /* 0x000fea0003800000 */
.L_x_1:
[----:B------:R-:W-:-:S00]  /*0100*/  BRA `(.L_x_1) ;  /* 0xfffffffc00fc7947 */ /* 0x000fc0000383ffff */
[----:B------:R-:W-:-:S00]  /*0110*/  NOP ;  /* 0x0000000000007918 */ /* 0x000fc00000000000 */
        /* <DEDUP_REMOVED lines=14> */
.L_x_8:


//--------------------- .text._Z16fft_radix16_1024P6float2S0_ --------------------------
	.section	.text._Z16fft_radix16_1024P6float2S0_,"ax",@progbits
	.align	128
        .global         _Z16fft_radix16_1024P6float2S0_
        .type           _Z16fft_radix16_1024P6float2S0_,@function
        .size           _Z16fft_radix16_1024P6float2S0_,(.L_x_9 - _Z16fft_radix16_1024P6float2S0_)
        .other          _Z16fft_radix16_1024P6float2S0_,@"STO_CUDA_ENTRY STV_DEFAULT"
_Z16fft_radix16_1024P6float2S0_:
.text._Z16fft_radix16_1024P6float2S0_:
[----:B------:R-:W-:Y:S01]  /*0000*/  LDC R1, c[0x0][0x37c] ;  /* 0x0000df00ff017b82 */ /* 0x000fe20000000800 */
[----:B------:R-:W0:Y:S01]  /*0010*/  S2R R2, SR_TID.X ;  /* 0x0000000000027919 */ /* 0x000e220000002100 */
[----:B------:R-:W1:Y:S01]  /*0020*/  LDCU.64 UR6, c[0x0][0x380] ;  /* 0x00007000ff0677ac */ /* 0x000e620008000a00 */
[----:B------:R-:W2:Y:S01]  /*0030*/  LDCU.64 UR4, c[0x0][0x358] ;  /* 0x00006b00ff0477ac */ /* 0x000ea20008000a00 */
[----:B0-----:R-:W-:-:S03]  /*0040*/  IMAD.WIDE.U32 R2, R2, 0x8, RZ ;  /* 0x0000000802027825 */ /* 0x001fc600078e00ff */
[----:B-1----:R-:W-:-:S04]  /*0050*/  IADD3 R46, P0, PT, R2, UR6, RZ ;  /* 0x00000006022e7c10 */ /* 0x002fc8000ff1e0ff */
[----:B------:R-:W-:Y:S01]  /*0060*/  IADD3.X R47, PT, PT, R3, UR7, RZ, P0, !PT ;  /* 0x00000007032f7c10 */ /* 0x000fe200087fe4ff */
[----:B------:R-:W0:Y:S01]  /*0070*/  S2R R30, SR_TID.X ;  /* 0x00000000001e7919 */ /* 0x000e220000002100 */
[----:B------:R-:W1:Y:S03]  /*0080*/  LDCU.64 UR6, c[0x0][0x388] ;  /* 0x00007100ff0677ac */ /* 0x000e660008000a00 */
[----:B--2---:R-:W2:Y:S04]  /*0090*/  LDG.E.64 R2, desc[UR4][R46.64] ;  /* 0x000000042e027981 */ /* 0x004ea8000c1e1b00 */
[----:B------:R-:W2:Y:S04]  /*00a0*/  LDG.E.64 R8, desc[UR4][R46.64+0x1000] ;  /* 0x001000042e087981 */ /* 0x000ea8000c1e1b00 */
[----:B------:R-:W3:Y:S04]  /*00b0*/  LDG.E.64 R18, desc[UR4][R46.64+0x800] ;  /* 0x000800042e127981 */ /* 0x000ee8000c1e1b00 */
[----:B------:R-:W3:Y:S04]  /*00c0*/  LDG.E.64 R22, desc[UR4][R46.64+0x1800] ;  /* 0x001800042e167981 */ /* 0x000ee8000c1e1b00 */
[----:B------:R-:W4:Y:S04]  /*00d0*/  LDG.E.64 R34, desc[UR4][R46.64+0x200] ;  /* 0x000200042e227981 */ /* 0x000f28000c1e1b00 */
[----:B------:R-:W4:Y:S04]  /*00e0*/  LDG.E.64 R32, desc[UR4][R46.64+0x1200] ;  /* 0x001200042e207981 */ /* 0x000f28000c1e1b00 */
[----:B------:R-:W5:Y:S04]  /*00f0*/  LDG.E.64 R6, desc[UR4][R46.64+0xa00] ;  /* 0x000a00042e067981 */ /* 0x000f68000c1e1b00 */
[----:B------:R-:W5:Y:S01]  /*0100*/  LDG.E.64 R16, desc[UR4][R46.64+0x1a00] ;  /* 0x001a00042e107981 */ /* 0x000f62000c1e1b00 */
[----:B0-----:R-:W-:-:S03]  /*0110*/  IMAD.WIDE.U32 R36, R30, 0x8, RZ ;  /* 0x000000081e247825 */ /* 0x001fc600078e00ff */
[----:B------:R-:W5:Y:S01]  /*0120*/  LDG.E.64 R14, desc[UR4][R46.64+0x600] ;  /* 0x000600042e0e7981 */ /* 0x000f62000c1e1b00 */
[----:B------:R-:W-:-:S03]  /*0130*/  MOV R27, R36 ;  /* 0x00000024001b7202 */ /* 0x000fc60000000f00 */
[----:B------:R-:W5:Y:S01]  /*0140*/  LDG.E.64 R4, desc[UR4][R46.64+0x1600] ;  /* 0x001600042e047981 */ /* 0x000f62000c1e1b00 */
[----:B------:R-:W0:Y:S03]  /*0150*/  LDC.64 R28, c[0x3][R27] ;  /* 0x00c000001b1c7b82 */ /* 0x000e260000000a00 */
[----:B------:R-:W5:Y:S04]  /*0160*/  LDG.E.64 R12, desc[UR4][R46.64+0x400] ;  /* 0x000400042e0c7981 */ /* 0x000f68000c1e1b00 */
[----:B------:R-:W5:Y:S04]  /*0170*/  LDG.E.64 R10, desc[UR4][R46.64+0x1400] ;  /* 0x001400042e0a7981 */ /* 0x000f68000c1e1b00 */
[----:B------:R-:W5:Y:S04]  /*0180*/  LDG.E.64 R20, desc[UR4][R46.64+0xc00] ;  /* 0x000c00042e147981 */ /* 0x000f68000c1e1b00 */
[----:B------:R-:W5:Y:S01]  /*0190*/  LDG.E.64 R24, desc[UR4][R46.64+0x1c00] ;  /* 0x001c00042e187981 */ /* 0x000f62000c1e1b00 */
[----:B------:R-:W-:Y:S01]  /*01a0*/  SHF.L.U32 R30, R30, 0x3, RZ ;  /* 0x000000031e1e7819 */ /* 0x000fe200000006ff */
[C-C-:B--2---:R-:W-:Y:S01]  /*01b0*/  FADD R0, R3.reuse, R9.reuse ;  /* 0x0000000903007221 */ /* 0x144fe20000000000 */
[----:B------:R-:W-:Y:S01]  /*01c0*/  FADD R3, R3, -R9 ;  /* 0x8000000903037221 */ /* 0x000fe20000000000 */
[C-C-:B------:R-:W-:Y:S01]  /*01d0*/  FADD R45, R2.reuse, R8.reuse ;  /* 0x00000008022d7221 */ /* 0x140fe20000000000 */
[C-C-:B---3--:R-:W-:Y:S01]  /*01e0*/  FADD R31, R19.reuse, R23.reuse ;  /* 0x00000017131f7221 */ /* 0x148fe20000000000 */
[----:B------:R-:W-:Y:S01]  /*01f0*/  FADD R38, R19, -R23 ;  /* 0x8000001713267221 */ /* 0x000fe20000000000 */
[----:B------:R-:W-:Y:S01]  /*0200*/  FADD R19, R2, -R8 ;  /* 0x8000000802137221 */ /* 0x000fe20000000000 */
[----:B------:R-:W-:Y:S01]  /*0210*/  FADD R26, R18, R22 ;  /* 0x00000016121a7221 */ /* 0x000fe20000000000 */
[----:B------:R-:W-:Y:S01]  /*0220*/  FADD R39, R0, R31 ;  /* 0x0000001f00277221 */ /* 0x000fe20000000000 */
[----:B------:R-:W-:Y:S01]  /*0230*/  FADD R2, R3, R38 ;  /* 0x0000002603027221 */ /* 0x000fe20000000000 */
[----:B------:R-:W-:Y:S01]  /*0240*/  FADD R40, R18, -R22 ;  /* 0x8000001612287221 */ /* 0x000fe20000000000 */
[----:B------:R-:W-:-:S02]  /*0250*/  FADD R43, R45, R26 ;  /* 0x0000001a2d2b7221 */ /* 0x000fc40000000000 */
[----:B------:R-:W-:Y:S01]  /*0260*/  FADD R8, R39, R2 ;  /* 0x0000000227087221 */ /* 0x000fe20000000000 */
[----:B------:R-:W-:-:S03]  /*0270*/  FADD R18, R19, R40 ;  /* 0x0000002813127221 */ /* 0x000fc60000000000 */
[C---:B0-----:R-:W-:Y:S01]  /*0280*/  FMUL R9, R8.reuse, R29 ;  /* 0x0000001d08097220 */ /* 0x041fe20000400000 */
[----:B------:R-:W-:Y:S01]  /*0290*/  FMUL R22, R8, R28 ;  /* 0x0000001c08167220 */ /* 0x000fe20000400000 */
[----:B------:R-:W-:-:S04]  /*02a0*/  FADD R8, R43, R18 ;  /* 0x000000122b087221 */ /* 0x000fc80000000000 */
[C---:B------:R-:W-:Y:S01]  /*02b0*/  FFMA R28, R8.reuse, R28, -R9 ;  /* 0x0000001c081c7223 */ /* 0x040fe20000000809 */
[----:B------:R-:W-:Y:S02]  /*02c0*/  FFMA R29, R8, R29, R22 ;  /* 0x0000001d081d7223 */ /* 0x000fe40000000016 */
[----:B------:R-:W2:Y:S04]  /*02d0*/  LDG.E.64 R22, desc[UR4][R46.64+0xe00] ;  /* 0x000e00042e167981 */ /* 0x000ea8000c1e1b00 */
[----:B------:R0:W2:Y:S01]  /*02e0*/  LDG.E.64 R8, desc[UR4][R46.64+0x1e00] ;  /* 0x001e00042e087981 */ /* 0x0000a2000c1e1b00 */
[----:B------:R-:W-:Y:S01]  /*02f0*/  FADD R42, R19, -R40 ;  /* 0x80000028132a7221 */ /* 0x000fe20000000000 */
[----:B------:R-:W-:Y:S01]  /*0300*/  IADD3 R19, PT, PT, R36, R30, RZ ;  /* 0x0000001e24137210 */ /* 0x000fe20007ffe0ff */
[----:B------:R-:W-:-:S03]  /*0310*/  FADD R45, R45, -R26 ;  /* 0x8000001a2d2d7221 */ /* 0x000fc60000000000 */
[----:B------:R3:W3:Y:S01]  /*0320*/  LDC.64 R26, c[0x3][R19] ;  /* 0x00c00000131a7b82 */ /* 0x0006e20000000a00 */
[----:B------:R-:W-:Y:S01]  /*0330*/  FADD R3, R3, -R38 ;  /* 0x8000002603037221 */ /* 0x000fe20000000000 */
[----:B------:R-:W-:Y:S01]  /*0340*/  FADD R41, R0, -R31 ;  /* 0x8000001f00297221 */ /* 0x000fe20000000000 */
[----:B------:R-:W-:Y:S01]  /*0350*/  FADD R31, R18, R42 ;  /* 0x0000002a121f7221 */ /* 0x000fe20000000000 */
[----:B------:R-:W-:Y:S01]  /*0360*/  FADD R38, R45, R18 ;  /* 0x000000122d267221 */ /* 0x000fe20000000000 */
[----:B------:R-:W-:Y:S01]  /*0370*/  FADD R18, R2, R3 ;  /* 0x0000000302127221 */ /* 0x000fe20000000000 */
[----:B------:R-:W-:Y:S01]  /*0380*/  FADD R2, R41, R2 ;  /* 0x0000000229027221 */ /* 0x000fe20000000000 */
[C-C-:B----4-:R-:W-:Y:S01]  /*0390*/  FADD R45, R34.reuse, R32.reuse ;  /* 0x00000020222d7221 */ /* 0x150fe20000000000 */
[----:B------:R-:W-:Y:S01]  /*03a0*/  FADD R0, R34, -R32 ;  /* 0x8000002022007221 */ /* 0x000fe20000000000 */
[C-C-:B0-----:R-:W-:Y:S01]  /*03b0*/  FADD R47, R35.reuse, R33.reuse ;  /* 0x00000021232f7221 */ /* 0x141fe20000000000 */
[----:B------:R-:W-:Y:S01]  /*03c0*/  FADD R34, R35, -R33 ;  /* 0x8000002123227221 */ /* 0x000fe20000000000 */
[C-C-:B-----5:R-:W-:Y:S01]  /*03d0*/  FADD R48, R7.reuse, R17.reuse ;  /* 0x0000001107307221 */ /* 0x160fe20000000000 */
[----:B------:R-:W-:Y:S01]  /*03e0*/  FADD R41, R7, -R17 ;  /* 0x8000001107297221 */ /* 0x000fe20000000000 */
[----:B------:R-:W-:Y:S01]  /*03f0*/  FADD R40, R43, R42 ;  /* 0x0000002a2b287221 */ /* 0x000fe20000000000 */
[----:B-1----:R-:W-:Y:S01]  /*0400*/  IADD3 R42, P0, PT, R36, UR6, RZ ;  /* 0x00000006242a7c10 */ /* 0x002fe2000ff1e0ff */
[----:B------:R-:W-:Y:S01]  /*0410*/  FADD R36, R6, R16 ;  /* 0x0000001006247221 */ /* 0x000fe20000000000 */
[----:B------:R-:W-:Y:S01]  /*0420*/  FADD R35, R47, R48 ;  /* 0x000000302f237221 */ /* 0x000fe20000000000 */
[----:B------:R-:W-:Y:S01]  /*0430*/  FADD R32, R34, R41 ;  /* 0x0000002922207221 */ /* 0x000fe20000000000 */
[----:B------:R-:W-:Y:S01]  /*0440*/  FADD R49, R6, -R16 ;  /* 0x8000001006317221 */ /* 0x000fe20000000000 */
[----:B------:R-:W-:Y:S01]  /*0450*/  FADD R39, R39, R3 ;  /* 0x0000000327277221 */ /* 0x000fe20000000000 */
[----:B------:R-:W-:Y:S01]  /*0460*/  FADD R46, R45, R36 ;  /* 0x000000242d2e7221 */ /* 0x000fe20000000000 */
[----:B------:R-:W-:Y:S01]  /*0470*/  FADD R3, R35, R32 ;  /* 0x0000002023037221 */ /* 0x000fe20000000000 */
[----:B------:R-:W-:Y:S01]  /*0480*/  FADD R44, R0, R49 ;  /* 0x00000031002c7221 */ /* 0x000fe20000000000 */
[----:B------:R-:W-:Y:S01]  /*0490*/  IADD3.X R43, PT, PT, R37, UR7, RZ, P0, !PT ;  /* 0x00000007252b7c10 */ /* 0x000fe200087fe4ff */
[----:B------:R-:W-:-:S02]  /*04a0*/  FADD R45, R45, -R36 ;  /* 0x800000242d2d7221 */ /* 0x000fc40000000000 */
[----:B------:R-:W-:Y:S01]  /*04b0*/  FADD R37, R46, R44 ;  /* 0x0000002c2e257221 */ /* 0x000fe20000000000 */
[----:B---3--:R-:W-:Y:S01]  /*04c0*/  IADD3 R19, PT, PT, R30, R19, RZ ;  /* 0x000000131e137210 */ /* 0x008fe20007ffe0ff */
[----:B------:R0:W-:Y:S01]  /*04d0*/  STG.E.64 desc[UR4][R42.64], R28 ;  /* 0x0000001c2a007986 */ /* 0x0001e2000c101b04 */
[C---:B------:R-:W-:Y:S01]  /*04e0*/  FMUL R36, R3.reuse, R27 ;  /* 0x0000001b03247220 */ /* 0x040fe20000400000 */
[----:B------:R-:W-:-:S03]  /*04f0*/  FMUL R6, R3, R26 ;  /* 0x0000001a03067220 */ /* 0x000fc60000400000 */
[C---:B------:R-:W-:Y:S01]  /*0500*/  FFMA R36, R37.reuse, R26, -R36 ;  /* 0x0000001a25247223 */ /* 0x040fe20000000824 */
[----:B------:R-:W-:Y:S01]  /*0510*/  FFMA R37, R37, R27, R6 ;  /* 0x0000001b25257223 */ /* 0x000fe20000000006 */
[----:B------:R-:W-:-:S04]  /*0520*/  IADD3 R27, PT, PT, R30, R19, RZ ;  /* 0x000000131e1b7210 */ /* 0x000fc80007ffe0ff */
[----:B------:R-:W-:-:S04]  /*0530*/  IADD3 R51, PT, PT, R30, R27, RZ ;  /* 0x0000001b1e337210 */ /* 0x000fc80007ffe0ff */
[----:B0-----:R-:W0:Y:S01]  /*0540*/  LDC.64 R28, c[0x3][R51] ;  /* 0x00c00000331c7b82 */ /* 0x001e220000000a00 */
[----:B------:R-:W-:-:S07]  /*0550*/  IADD3 R33, PT, PT, R30, R51, RZ ;  /* 0x000000331e217210 */ /* 0x000fce0007ffe0ff */
[----:B------:R1:W3:Y:S01]  /*0560*/  LDC.64 R16, c[0x3][R33] ;  /* 0x00c0000021107b82 */ /* 0x0002e20000000a00 */
[----:B------:R-:W-:Y:S01]  /*0570*/  FADD R41, R34, -R41 ;  /* 0x8000002922297221 */ /* 0x000fe20000000000 */
[----:B------:R-:W-:Y:S01]  /*0580*/  FADD R47, R47, -R48 ;  /* 0x800000302f2f7221 */ /* 0x000fe20000000000 */
[----:B------:R4:W-:Y:S01]  /*0590*/  STG.E.64 desc[UR4][R42.64+0x200], R36 ;  /* 0x000200242a007986 */ /* 0x0009e2000c101b04 */
[C-C-:B------:R-:W-:Y:S01]  /*05a0*/  FADD R3, R14.reuse, R4.reuse ;  /* 0x000000040e037221 */ /* 0x140fe20000000000 */
[----:B------:R-:W-:Y:S01]  /*05b0*/  FADD R26, R14, -R4 ;  /* 0x800000040e1a7221 */ /* 0x000fe20000000000 */
[C-C-:B------:R-:W-:Y:S01]  /*05c0*/  FADD R4, R15.reuse, R5.reuse ;  /* 0x000000050f047221 */ /* 0x140fe20000000000 */
[----:B------:R-:W-:Y:S01]  /*05d0*/  FADD R7, R15, -R5 ;  /* 0x800000050f077221 */ /* 0x000fe20000000000 */
[----:B------:R-:W-:Y:S01]  /*05e0*/  FADD R5, R47, R32 ;  /* 0x000000202f057221 */ /* 0x000fe20000000000 */
[--C-:B----4-:R-:W-:Y:S01]  /*05f0*/  FADD R36, R35, R41.reuse ;  /* 0x0000002923247221 */ /* 0x110fe20000000000 */
[----:B------:R-:W-:Y:S01]  /*0600*/  FADD R35, R32, R41 ;  /* 0x0000002920237221 */ /* 0x000fe20000000000 */
[----:B------:R-:W-:Y:S01]  /*0610*/  IADD3 R37, PT, PT, R30, R33, RZ ;  /* 0x000000211e257210 */ /* 0x000fe20007ffe0ff */
[----:B------:R-:W-:Y:S01]  /*0620*/  FADD R6, R12, R10 ;  /* 0x0000000a0c067221 */ /* 0x000fe20000000000 */
[----:B-1----:R-:W-:Y:S01]  /*0630*/  FADD R33, R20, R24 ;  /* 0x0000001814217221 */ /* 0x002fe20000000000 */
[----:B------:R-:W-:Y:S01]  /*0640*/  FADD R49, R0, -R49 ;  /* 0x8000003100317221 */ /* 0x000fe20000000000 */
[----:B------:R-:W-:Y:S01]  /*0650*/  FADD R10, R12, -R10 ;  /* 0x8000000a0c0a7221 */ /* 0x000fe20000000000 */
[C-C-:B------:R-:W-:Y:S01]  /*0660*/  FADD R12, R13.reuse, R11.reuse ;  /* 0x0000000b0d0c7221 */ /* 0x140fe20000000000 */
[----:B------:R-:W-:Y:S01]  /*0670*/  FADD R0, R13, -R11 ;  /* 0x8000000b0d007221 */ /* 0x000fe20000000000 */
[----:B------:R-:W-:Y:S01]  /*0680*/  FADD R41, R21, R25 ;  /* 0x0000001915297221 */ /* 0x000fe20000000000 */
[----:B------:R-:W-:Y:S01]  /*0690*/  FADD R11, R45, R44 ;  /* 0x0000002c2d0b7221 */ /* 0x000fe20000000000 */
[C---:B0-----:R-:W-:Y:S01]  /*06a0*/  FMUL R14, R18.reuse, R29 ;  /* 0x0000001d120e7220 */ /* 0x041fe20000400000 */
[----:B------:R-:W-:-:S02]  /*06b0*/  FMUL R32, R18, R28 ;  /* 0x0000001c12207220 */ /* 0x000fc40000400000 */
[----:B------:R-:W0:Y:S01]  /*06c0*/  LDC.64 R18, c[0x3][R19] ;  /* 0x00c0000013127b82 */ /* 0x000e220000000a00 */
[----:B------:R-:W-:Y:S01]  /*06d0*/  FFMA R28, R31, R28, -R14 ;  /* 0x0000001c1f1c7223 */ /* 0x000fe2000000080e */
[----:B------:R-:W-:Y:S01]  /*06e0*/  FADD R25, R21, -R25 ;  /* 0x8000001915197221 */ /* 0x000fe20000000000 */
[C-C-:B------:R-:W-:Y:S01]  /*06f0*/  FADD R45, R6.reuse, R33.reuse ;  /* 0x00000021062d7221 */ /* 0x140fe20000000000 */
[----:B------:R-:W-:Y:S01]  /*0700*/  FFMA R29, R31, R29, R32 ;  /* 0x0000001d1f1d7223 */ /* 0x000fe20000000020 */
[----:B------:R-:W-:Y:S01]  /*0710*/  FADD R33, R6, -R33 ;  /* 0x8000002106217221 */ /* 0x000fe20000000000 */
[----:B------:R-:W-:Y:S02]  /*0720*/  FADD R31, R20, -R24 ;  /* 0x80000018141f7221 */ /* 0x000fe40000000000 */
[----:B------:R1:W4:Y:S01]  /*0730*/  LDC.64 R14, c[0x3][R37] ;  /* 0x00c00000250e7b82 */ /* 0x0003220000000a00 */
[C-C-:B------:R-:W-:Y:S01]  /*0740*/  FADD R6, R12.reuse, R41.reuse ;  /* 0x000000290c067221 */ /* 0x140fe20000000000 */
[----:B------:R-:W-:Y:S01]  /*0750*/  FADD R12, R12, -R41 ;  /* 0x800000290c0c7221 */ /* 0x000fe20000000000 */
[----:B------:R-:W-:Y:S01]  /*0760*/  FADD R41, R0, R25 ;  /* 0x0000001900297221 */ /* 0x000fe20000000000 */
[----:B------:R-:W-:Y:S01]  /*0770*/  FADD R34, R44, R49 ;  /* 0x000000312c227221 */ /* 0x000fe20000000000 */
[----:B------:R-:W-:Y:S01]  /*0780*/  FADD R0, R0, -R25 ;  /* 0x8000001900007221 */ /* 0x000fe20000000000 */
[C-C-:B------:R-:W-:Y:S01]  /*0790*/  FADD R44, R10.reuse, R31.reuse ;  /* 0x0000001f0a2c7221 */ /* 0x140fe20000000000 */
[C---:B---3--:R-:W-:Y:S01]  /*07a0*/  FMUL R25, R35.reuse, R17 ;  /* 0x0000001123197220 */ /* 0x048fe20000400000 */
[----:B------:R3:W5:Y:S01]  /*07b0*/  LDC.64 R20, c[0x3][R27] ;  /* 0x00c000001b147b82 */ /* 0x0007620000000a00 */
[-C--:B------:R-:W-:Y:S01]  /*07c0*/  FMUL R24, R35, R16.reuse ;  /* 0x0000001023187220 */ /* 0x080fe20000400000 */
[----:B------:R-:W-:Y:S01]  /*07d0*/  FADD R10, R10, -R31 ;  /* 0x8000001f0a0a7221 */ /* 0x000fe20000000000 */
[----:B------:R-:W-:Y:S01]  /*07e0*/  IADD3 R31, PT, PT, R30, R37, RZ ;  /* 0x000000251e1f7210 */ /* 0x000fe20007ffe0ff */
[C---:B------:R-:W-:Y:S01]  /*07f0*/  FFMA R16, R34.reuse, R16, -R25 ;  /* 0x0000001022107223 */ /* 0x040fe20000000819 */
[----:B------:R-:W-:-:S03]  /*0800*/  FFMA R17, R34, R17, R24 ;  /* 0x0000001122117223 */ /* 0x000fc60000000018 */
[----:B------:R5:W5:Y:S01]  /*0810*/  LDC.64 R24, c[0x3][R31] ;  /* 0x00c000001f187b82 */ /* 0x000b620000000a00 */
[----:B------:R3:W-:Y:S01]  /*0820*/  STG.E.64 desc[UR4][R42.64+0x800], R28 ;  /* 0x0008001c2a007986 */ /* 0x0007e2000c101b04 */
[--C-:B-1----:R-:W-:Y:S01]  /*0830*/  FADD R37, R45, R10.reuse ;  /* 0x0000000a2d257221 */ /* 0x102fe20000000000 */
[----:B---3--:R-:W-:Y:S01]  /*0840*/  FADD R28, R44, R10 ;  /* 0x0000000a2c1c7221 */ /* 0x008fe20000000000 */
[----:B------:R-:W-:Y:S01]  /*0850*/  FADD R10, R33, R44 ;  /* 0x0000002c210a7221 */ /* 0x000fe20000000000 */
[C-C-:B------:R-:W-:Y:S01]  /*0860*/  FADD R33, R6.reuse, R41.reuse ;  /* 0x0000002906217221 */ /* 0x140fe20000000000 */
[--C-:B------:R-:W-:Y:S01]  /*0870*/  FADD R6, R6, R0.reuse ;  /* 0x0000000006067221 */ /* 0x100fe20000000000 */
[----:B------:R-:W-:Y:S01]  /*0880*/  FADD R29, R41, R0 ;  /* 0x00000000291d7221 */ /* 0x000fe20000000000 */
[----:B------:R-:W-:Y:S01]  /*0890*/  FADD R0, R12, R41 ;  /* 0x000000290c007221 */ /* 0x000fe20000000000 */
[----:B------:R-:W-:Y:S01]  /*08a0*/  FADD R32, R45, R44 ;  /* 0x0000002c2d207221 */ /* 0x000fe20000000000 */
[----:B------:R-:W-:Y:S01]  /*08b0*/  FADD R13, R46, R49 ;  /* 0x000000312e0d7221 */ /* 0x000fe20000000000 */
[----:B------:R1:W-:Y:S01]  /*08c0*/  STG.E.64 desc[UR4][R42.64+0xa00], R16 ;  /* 0x000a00102a007986 */ /* 0x0003e2000c101b04 */
[C-C-:B--2---:R-:W-:Y:S01]  /*08d0*/  FADD R12, R22.reuse, R8.reuse ;  /* 0x00000008160c7221 */ /* 0x144fe20000000000 */
[C-C-:B------:R-:W-:Y:S01]  /*08e0*/  FADD R35, R23.reuse, R9.reuse ;  /* 0x0000000917237221 */ /* 0x140fe20000000000 */
[----:B------:R-:W-:Y:S01]  /*08f0*/  FADD R41, R22, -R8 ;  /* 0x8000000816297221 */ /* 0x000fe20000000000 */
[----:B------:R-:W-:Y:S01]  /*0900*/  FADD R22, R23, -R9 ;  /* 0x8000000917167221 */ /* 0x000fe20000000000 */
[C-C-:B------:R-:W-:Y:S01]  /*0910*/  FADD R8, R3.reuse, R12.reuse ;  /* 0x0000000c03087221 */ /* 0x140fe20000000000 */
[----:B------:R-:W-:Y:S01]  /*0920*/  FADD R3, R3, -R12 ;  /* 0x8000000c03037221 */ /* 0x000fe20000000000 */
[C-C-:B------:R-:W-:Y:S01]  /*0930*/  FADD R12, R4.reuse, R35.reuse ;  /* 0x00000023040c7221 */ /* 0x140fe20000000000 */
[----:B------:R-:W-:Y:S01]  /*0940*/  FADD R4, R4, -R35 ;  /* 0x8000002304047221 */ /* 0x000fe20000000000 */
[C-C-:B------:R-:W-:Y:S01]  /*0950*/  FADD R35, R7.reuse, R22.reuse ;  /* 0x0000001607237221 */ /* 0x140fe20000000000 */
[----:B------:R-:W-:Y:S01]  /*0960*/  FADD R7, R7, -R22 ;  /* 0x8000001607077221 */ /* 0x000fe20000000000 */
[C---:B0-----:R-:W-:Y:S01]  /*0970*/  FMUL R23, R33.reuse, R19 ;  /* 0x0000001321177220 */ /* 0x041fe20000400000 */
[----:B------:R-:W-:Y:S01]  /*0980*/  FMUL R22, R33, R18 ;  /* 0x0000001221167220 */ /* 0x000fe20000400000 */
[----:B------:R-:W-:-:S04]  /*0990*/  IADD3 R33, PT, PT, R30, R31, RZ ;  /* 0x0000001f1e217210 */ /* 0x000fc80007ffe0ff */
[----:B------:R-:W-:Y:S01]  /*09a0*/  IADD3 R51, PT, PT, R30, R33, RZ ;  /* 0x000000211e337210 */ /* 0x000fe20007ffe0ff */
[----:B------:R-:W-:-:S03]  /*09b0*/  FFMA R18, R32, R18, -R23 ;  /* 0x0000001220127223 */ /* 0x000fc60000000817 */
[----:B------:R-:W-:Y:S01]  /*09c0*/  IADD3 R49, PT, PT, R30, R51, RZ ;  /* 0x000000331e317210 */ /* 0x000fe20007ffe0ff */
[C-C-:B------:R-:W-:Y:S01]  /*09d0*/  FADD R34, R26.reuse, R41.reuse ;  /* 0x000000291a227221 */ /* 0x140fe20000000000 */
[----:B------:R-:W-:Y:S01]  /*09e0*/  FADD R9, R26, -R41 ;  /* 0x800000291a097221 */ /* 0x000fe20000000000 */
[C---:B----4-:R-:W-:Y:S01]  /*09f0*/  FMUL R23, R29.reuse, R15 ;  /* 0x0000000f1d177220 */ /* 0x050fe20000400000 */
[-C--:B------:R-:W-:Y:S01]  /*0a00*/  FMUL R26, R29, R14.reuse ;  /* 0x0000000e1d1a7220 */ /* 0x080fe20000400000 */
[----:B------:R-:W-:Y:S01]  /*0a10*/  IADD3 R47, PT, PT, R30, R49, RZ ;  /* 0x000000311e2f7210 */ /* 0x000fe20007ffe0ff */
[----:B------:R-:W-:Y:S01]  /*0a20*/  FADD R27, R12, R35 ;  /* 0x000000230c1b7221 */ /* 0x000fe20000000000 */
[----:B------:R-:W-:Y:S01]  /*0a30*/  FFMA R19, R32, R19, R22 ;  /* 0x0000001320137223 */ /* 0x000fe20000000016 */
[C---:B------:R-:W-:Y:S01]  /*0a40*/  FFMA R22, R28.reuse, R14, -R23 ;  /* 0x0000000e1c167223 */ /* 0x040fe20000000817 */
[----:B------:R-:W-:Y:S01]  /*0a50*/  FFMA R23, R28, R15, R26 ;  /* 0x0000000f1c177223 */ /* 0x000fe2000000001a */
[----:B------:R-:W-:Y:S01]  /*0a60*/  IADD3 R45, PT, PT, R30, R47, RZ ;  /* 0x0000002f1e2d7210 */ /* 0x000fe20007ffe0ff */
[----:B------:R-:W-:Y:S01]  /*0a70*/  FADD R26, R8, R34 ;  /* 0x00000022081a7221 */ /* 0x000fe20000000000 */
[C---:B-----5:R-:W-:Y:S01]  /*0a80*/  FMUL R29, R27.reuse, R21 ;  /* 0x000000151b1d7220 */ /* 0x060fe20000400000 */
[-C--:B------:R-:W-:Y:S01]  /*0a90*/  FMUL R31, R27, R20.reuse ;  /* 0x000000141b1f7220 */ /* 0x080fe20000400000 */
[----:B------:R-:W-:Y:S01]  /*0aa0*/  FADD R27, R35, R7 ;  /* 0x00000007231b7221 */ /* 0x000fe20000000000 */
[----:B------:R0:W-:Y:S01]  /*0ab0*/  STG.E.64 desc[UR4][R42.64+0x400], R18 ;  /* 0x000400122a007986 */ /* 0x0001e2000c101b04 */
[----:B------:R-:W-:Y:S01]  /*0ac0*/  IADD3 R41, PT, PT, R30, R45, RZ ;  /* 0x0000002d1e297210 */ /* 0x000fe20007ffe0ff */
[C---:B------:R-:W-:Y:S01]  /*0ad0*/  FFMA R20, R26.reuse, R20, -R29 ;  /* 0x000000141a147223 */ /* 0x040fe2000000081d */
[----:B------:R-:W-:Y:S01]  /*0ae0*/  FFMA R21, R26, R21, R31 ;  /* 0x000000151a157223 */ /* 0x000fe2000000001f */
[----:B------:R2:W3:Y:S01]  /*0af0*/  LDC.64 R14, c[0x3][R33] ;  /* 0x00c00000210e7b82 */ /* 0x0004e20000000a00 */
[----:B------:R-:W-:Y:S01]  /*0b00*/  FADD R26, R34, R9 ;  /* 0x00000009221a7221 */ /* 0x000fe20000000000 */
[C---:B------:R-:W-:Y:S01]  /*0b10*/  FMUL R29, R27.reuse, R25 ;  /* 0x000000191b1d7220 */ /* 0x040fe20000400000 */
[-C--:B------:R-:W-:Y:S01]  /*0b20*/  FMUL R28, R27, R24.reuse ;  /* 0x000000181b1c7220 */ /* 0x080fe20000400000 */
[----:B------:R-:W-:Y:S01]  /*0b30*/  IADD3 R31, PT, PT, R30, R41, RZ ;  /* 0x000000291e1f7210 */ /* 0x000fe20007ffe0ff */
[----:B------:R4:W-:Y:S03]  /*0b40*/  STG.E.64 desc[UR4][R42.64+0xc00], R22 ;  /* 0x000c00162a007986 */ /* 0x0009e6000c101b04 */
[----:B-1----:R-:W1:Y:S01]  /*0b50*/  LDC.64 R16, c[0x3][R51] ;  /* 0x00c0000033107b82 */ /* 0x002e620000000a00 */
[C---:B------:R-:W-:Y:S01]  /*0b60*/  FFMA R24, R26.reuse, R24, -R29 ;  /* 0x000000181a187223 */ /* 0x040fe2000000081d */
[----:B------:R-:W-:-:S06]  /*0b70*/  FFMA R25, R26, R25, R28 ;  /* 0x000000191a197223 */ /* 0x000fcc000000001c */
[----:B0-----:R-:W0:Y:S01]  /*0b80*/  LDC.64 R18, c[0x3][R49] ;  /* 0x00c0000031127b82 */ /* 0x001e220000000a00 */
[----:B------:R-:W-:-:S07]  /*0b90*/  IADD3 R32, PT, PT, R30, R31, RZ ;  /* 0x0000001f1e207210 */ /* 0x000fce0007ffe0ff */
[----:B----4-:R-:W4:Y:S08]  /*0ba0*/  LDC.64 R22, c[0x3][R47] ;  /* 0x00c000002f167b82 */ /* 0x010f300000000a00 */
[----:B------:R-:W5:Y:S08]  /*0bb0*/  LDC.64 R26, c[0x3][R45] ;  /* 0x00c000002d1a7b82 */ /* 0x000f700000000a00 */
[----:B------:R-:W1:Y:S08]  /*0bc0*/  LDC.64 R28, c[0x3][R41] ;  /* 0x00c00000291c7b82 */ /* 0x000e700000000a00 */
[----:B------:R-:W1:Y:S08]  /*0bd0*/  LDC.64 R30, c[0x3][R31] ;  /* 0x00c000001f1e7b82 */ /* 0x000e700000000a00 */
[----:B--2---:R-:W2:Y:S01]  /*0be0*/  LDC.64 R32, c[0x3][R32] ;  /* 0x00c0000020207b82 */ /* 0x004ea20000000a00 */
[----:B------:R-:W-:Y:S01]  /*0bf0*/  FADD R3, R3, R34 ;  /* 0x0000002203037221 */ /* 0x000fe20000000000 */
[----:B------:R-:W-:Y:S01]  /*0c00*/  FADD R8, R8, R9 ;  /* 0x0000000908087221 */ /* 0x000fe20000000000 */
[C---:B---3--:R-:W-:Y:S01]  /*0c10*/  FMUL R9, R39.reuse, R15 ;  /* 0x0000000f27097220 */ /* 0x048fe20000400000 */
[----:B------:R-:W-:Y:S01]  /*0c20*/  FADD R7, R12, R7 ;  /* 0x000000070c077221 */ /* 0x000fe20000000000 */
[C---:B0-----:R-:W-:Y:S01]  /*0c30*/  FMUL R34, R6.reuse, R19 ;  /* 0x0000001306227220 */ /* 0x041fe20000400000 */
[----:B------:R-:W-:Y:S01]  /*0c40*/  FMUL R6, R6, R18 ;  /* 0x0000001206067220 */ /* 0x000fe20000400000 */
[-C--:B------:R-:W-:Y:S01]  /*0c50*/  FMUL R12, R39, R14.reuse ;  /* 0x0000000e270c7220 */ /* 0x080fe20000400000 */
[----:B------:R-:W-:-:S02]  /*0c60*/  FFMA R14, R40, R14, -R9 ;  /* 0x0000000e280e7223 */ /* 0x000fc40000000809 */
[----:B------:R-:W-:Y:S01]  /*0c70*/  FFMA R19, R37, R19, R6 ;  /* 0x0000001325137223 */ /* 0x000fe20000000006 */
[C---:B----4-:R-:W-:Y:S01]  /*0c80*/  FMUL R9, R7.reuse, R23 ;  /* 0x0000001707097220 */ /* 0x050fe20000400000 */
[-C--:B------:R-:W-:Y:S01]  /*0c90*/  FMUL R6, R7, R22.reuse ;  /* 0x0000001607067220 */ /* 0x080fe20000400000 */
[----:B------:R-:W-:Y:S01]  /*0ca0*/  FADD R4, R4, R35 ;  /* 0x0000002304047221 */ /* 0x000fe20000000000 */
[----:B------:R-:W-:Y:S01]  /*0cb0*/  FFMA R15, R40, R15, R12 ;  /* 0x0000000f280f7223 */ /* 0x000fe2000000000c */
[----:B------:R-:W-:Y:S01]  /*0cc0*/  FFMA R22, R8, R22, -R9 ;  /* 0x0000001608167223 */ /* 0x000fe20000000809 */
[C---:B-----5:R-:W-:Y:S01]  /*0cd0*/  FMUL R7, R2.reuse, R27 ;  /* 0x0000001b02077220 */ /* 0x060fe20000400000 */
[----:B------:R-:W-:Y:S01]  /*0ce0*/  FMUL R2, R2, R26 ;  /* 0x0000001a02027220 */ /* 0x000fe20000400000 */
[----:B------:R-:W-:Y:S01]  /*0cf0*/  FFMA R23, R8, R23, R6 ;  /* 0x0000001708177223 */ /* 0x000fe20000000006 */
[----:B-1----:R-:W-:Y:S02]  /*0d00*/  FMUL R12, R36, R17 ;  /* 0x00000011240c7220 */ /* 0x002fe40000400000 */
[----:B------:R-:W-:Y:S01]  /*0d10*/  FFMA R27, R38, R27, R2 ;  /* 0x0000001b261b7223 */ /* 0x000fe20000000002 */
[----:B------:R-:W-:Y:S01]  /*0d20*/  FMUL R36, R36, R16 ;  /* 0x0000001024247220 */ /* 0x000fe20000400000 */
[C---:B------:R-:W-:Y:S01]  /*0d30*/  FMUL R6, R5.reuse, R29 ;  /* 0x0000001d05067220 */ /* 0x040fe20000400000 */
[----:B------:R-:W-:Y:S01]  /*0d40*/  FMUL R8, R5, R28 ;  /* 0x0000001c05087220 */ /* 0x000fe20000400000 */
[----:B------:R-:W-:Y:S01]  /*0d50*/  FFMA R26, R38, R26, -R7 ;  /* 0x0000001a261a7223 */ /* 0x000fe20000000807 */
[C---:B------:R-:W-:Y:S01]  /*0d60*/  FFMA R16, R13.reuse, R16, -R12 ;  /* 0x000000100d107223 */ /* 0x040fe2000000080c */
[C---:B------:R-:W-:Y:S01]  /*0d70*/  FMUL R5, R0.reuse, R31 ;  /* 0x0000001f00057220 */ /* 0x040fe20000400000 */
[----:B------:R-:W-:Y:S01]  /*0d80*/  FMUL R0, R0, R30 ;  /* 0x0000001e00007220 */ /* 0x000fe20000400000 */
[----:B------:R-:W-:Y:S01]  /*0d90*/  FFMA R17, R13, R17, R36 ;  /* 0x000000110d117223 */ /* 0x000fe20000000024 */
[----:B------:R-:W-:Y:S01]  /*0da0*/  FFMA R18, R37, R18, -R34 ;  /* 0x0000001225127223 */ /* 0x000fe20000000822 */
[C---:B--2---:R-:W-:Y:S01]  /*0db0*/  FMUL R2, R4.reuse, R33 ;  /* 0x0000002104027220 */ /* 0x044fe20000400000 */
[----:B------:R-:W-:Y:S01]  /*0dc0*/  FMUL R4, R4, R32 ;  /* 0x0000002004047220 */ /* 0x000fe20000400000 */
[C---:B------:R-:W-:Y:S01]  /*0dd0*/  FFMA R6, R11.reuse, R28, -R6 ;  /* 0x0000001c0b067223 */ /* 0x040fe20000000806 */
[----:B------:R-:W-:Y:S01]  /*0de0*/  FFMA R7, R11, R29, R8 ;  /* 0x0000001d0b077223 */ /* 0x000fe20000000008 */
[C---:B------:R-:W-:Y:S01]  /*0df0*/  FFMA R2, R3.reuse, R32, -R2 ;  /* 0x0000002003027223 */ /* 0x040fe20000000802 */
[C---:B------:R-:W-:Y:S01]  /*0e00*/  FFMA R30, R10.reuse, R30, -R5 ;  /* 0x0000001e0a1e7223 */ /* 0x040fe20000000805 */
[----:B------:R-:W-:Y:S01]  /*0e10*/  FFMA R31, R10, R31, R0 ;  /* 0x0000001f0a1f7223 */ /* 0x000fe20000000000 */
[----:B------:R-:W-:Y:S01]  /*0e20*/  FFMA R3, R3, R33, R4 ;  /* 0x0000002103037223 */ /* 0x000fe20000000004 */
[----:B------:R-:W-:Y:S04]  /*0e30*/  STG.E.64 desc[UR4][R42.64+0x600], R20 ;  /* 0x000600142a007986 */ /* 0x000fe8000c101b04 */
        /* <DEDUP_REMOVED lines=8> */
[----:B------:R-:W-:Y:S01]  /*0ec0*/  STG.E.64 desc[UR4][R42.64+0x1e00], R2 ;  /* 0x001e00022a007986 */ /* 0x000fe2000c101b04 */
[----:B------:R-:W-:Y:S05]  /*0ed0*/  EXIT ;  /* 0x000000000000794d */ /* 0x000fea0003800000 */
.L_x_2:
        /* <DEDUP_REMOVED lines=10> */
.L_x_9:


//--------------------- .text._Z15fft_radix8_1024P6float2S0_ --------------------------
	.section	.text._Z15fft_radix8_1024P6float2S0_,"ax",@progbits
	.align	128
        .global         _Z15fft_radix8_1024P6float2S0_
        .type           _Z15fft_radix8_1024P6float2S0_,@function
        .size           _Z15fft_radix8_1024P6float2S0_,(.L_x_10 - _Z15fft_radix8_1024P6float2S0_)
        .other          _Z15fft_radix8_1024P6float2S0_,@"STO_CUDA_ENTRY STV_DEFAULT"
_Z15fft_radix8_1024P6float2S0_:
.text._Z15fft_radix8_1024P6float2S0_:
[----:B------:R-:W-:Y:S01]  /*0000*/  LDC R1, c[0x0][0x37c] ;  /* 0x0000df00ff017b82 */ /* 0x000fe20000000800 */
[----:B------:R-:W0:Y:S01]  /*0010*/  S2R R18, SR_TID.X ;  /* 0x0000000000127919 */ /* 0x000e220000002100 */
[----:B------:R-:W1:Y:S01]  /*0020*/  LDCU.128 UR8, c[0x0][0x380] ;  /* 0x00007000ff0877ac */ /* 0x000e620008000c00 */
[----:B------:R-:W2:Y:S01]  /*0030*/  LDCU.64 UR4, c[0x0][0x358] ;  /* 0x00006b00ff0477ac */ /* 0x000ea20008000a00 */
[----:B0-----:R-:W-:-:S03]  /*0040*/  IMAD.WIDE.U32 R18, R18, 0x8, RZ ;  /* 0x0000000812127825 */ /* 0x001fc600078e00ff */
[----:B-1----:R-:W-:-:S04]  /*0050*/  IADD3 R8, P0, PT, R18, UR8, RZ ;  /* 0x0000000812087c10 */ /* 0x002fc8000ff1e0ff */
[----:B------:R-:W-:-:S05]  /*0060*/  IADD3.X R9, PT, PT, R19, UR9, RZ, P0, !PT ;  /* 0x0000000913097c10 */ /* 0x000fca00087fe4ff */
[----:B--2---:R-:W2:Y:S04]  /*0070*/  LDG.E.64 R4, desc[UR4][R8.64+0x400] ;  /* 0x0004000408047981 */ /* 0x004ea8000c1e1b00 */
[----:B------:R-:W2:Y:S04]  /*0080*/  LDG.E.64 R20, desc[UR4][R8.64+0x1400] ;  /* 0x0014000408147981 */ /* 0x000ea8000c1e1b00 */
[----:B------:R-:W3:Y:S04]  /*0090*/  LDG.E.64 R6, desc[UR4][R8.64+0xc00] ;  /* 0x000c000408067981 */ /* 0x000ee8000c1e1b00 */
[----:B------:R-:W3:Y:S04]  /*00a0*/  LDG.E.64 R2, desc[UR4][R8.64+0x1c00] ;  /* 0x001c000408027981 */ /* 0x000ee8000c1e1b00 */
[----:B------:R-:W4:Y:S04]  /*00b0*/  LDG.E.64 R14, desc[UR4][R8.64] ;  /* 0x00000004080e7981 */ /* 0x000f28000c1e1b00 */
[----:B------:R-:W4:Y:S04]  /*00c0*/  LDG.E.64 R12, desc[UR4][R8.64+0x1000] ;  /* 0x00100004080c7981 */ /* 0x000f28000c1e1b00 */
[----:B------:R-:W5:Y:S04]  /*00d0*/  LDG.E.64 R10, desc[UR4][R8.64+0x800] ;  /* 0x00080004080a7981 */ /* 0x000f68000c1e1b00 */
[----:B------:R0:W5:Y:S02]  /*00e0*/  LDG.E.64 R16, desc[UR4][R8.64+0x1800] ;  /* 0x0018000408107981 */ /* 0x000164000c1e1b00 */
[----:B0-----:R-:W-:Y:S01]  /*00f0*/  IADD3 R8, P0, PT, R18, UR10, RZ ;  /* 0x0000000a12087c10 */ /* 0x001fe2000ff1e0ff */
[C-C-:B--2---:R-:W-:Y:S01]  /*0100*/  FADD R23, R4.reuse, R20.reuse ;  /* 0x0000001404177221 */ /* 0x144fe20000000000 */
[C-C-:B------:R-:W-:Y:S01]  /*0110*/  FADD R0, R5.reuse, R21.reuse ;  /* 0x0000001505007221 */ /* 0x140fe20000000000 */
[----:B------:R-:W-:Y:S01]  /*0120*/  FADD R20, R4, -R20 ;  /* 0x8000001404147221 */ /* 0x000fe20000000000 */
[----:B------:R-:W-:Y:S01]  /*0130*/  FADD R5, R5, -R21 ;  /* 0x8000001505057221 */ /* 0x000fe20000000000 */
[-C--:B------:R-:W-:Y:S01]  /*0140*/  IADD3 R4, PT, PT, R18, R18.reuse, RZ ;  /* 0x0000001212047210 */ /* 0x080fe20007ffe0ff */
[C-C-:B---3--:R-:W-:Y:S01]  /*0150*/  FADD R25, R6.reuse, -R2.reuse ;  /* 0x8000000206197221 */ /* 0x148fe20000000000 */
[C-C-:B------:R-:W-:Y:S01]  /*0160*/  FADD R21, R7.reuse, R3.reuse ;  /* 0x0000000307157221 */ /* 0x140fe20000000000 */
[----:B------:R-:W-:Y:S01]  /*0170*/  FADD R22, R6, R2 ;  /* 0x0000000206167221 */ /* 0x000fe20000000000 */
[----:B------:R-:W-:Y:S01]  /*0180*/  FADD R6, R7, -R3 ;  /* 0x8000000307067221 */ /* 0x000fe20000000000 */
[C-C-:B------:R-:W-:Y:S01]  /*0190*/  FADD R2, R20.reuse, R25.reuse ;  /* 0x0000001914027221 */ /* 0x140fe20000000000 */
[----:B------:R-:W-:Y:S01]  /*01a0*/  FADD R9, R20, -R25 ;  /* 0x8000001914097221 */ /* 0x000fe20000000000 */
[C-C-:B------:R-:W-:Y:S01]  /*01b0*/  FADD R25, R0.reuse, R21.reuse ;  /* 0x0000001500197221 */ /* 0x140fe20000000000 */
[----:B------:R-:W-:Y:S01]  /*01c0*/  FADD R7, R0, -R21 ;  /* 0x8000001500077221 */ /* 0x000fe20000000000 */
[----:B------:R-:W-:Y:S01]  /*01d0*/  MOV R21, R18 ;  /* 0x0000001200157202 */ /* 0x000fe20000000f00 */
[C-C-:B------:R-:W-:Y:S01]  /*01e0*/  FADD R24, R23.reuse, R22.reuse ;  /* 0x0000001617187221 */ /* 0x140fe20000000000 */
[----:B------:R-:W-:Y:S01]  /*01f0*/  IADD3 R27, PT, PT, R18, R4, RZ ;  /* 0x00000004121b7210 */ /* 0x000fe20007ffe0ff */
[----:B------:R-:W-:Y:S01]  /*0200*/  FADD R23, R23, -R22 ;  /* 0x8000001617177221 */ /* 0x000fe20000000000 */
[C---:B------:R-:W-:Y:S01]  /*0210*/  FADD R22, R5.reuse, R6 ;  /* 0x0000000605167221 */ /* 0x040fe20000000000 */
[----:B------:R-:W-:Y:S01]  /*0220*/  FADD R28, R24, R2 ;  /* 0x00000002181c7221 */ /* 0x000fe20000000000 */
[----:B------:R-:W0:Y:S01]  /*0230*/  LDC.64 R20, c[0x3][R21] ;  /* 0x00c0000015147b82 */ /* 0x000e220000000a00 */
[----:B------:R-:W-:Y:S01]  /*0240*/  IADD3 R3, PT, PT, R18, R27, RZ ;  /* 0x0000001b12037210 */ /* 0x000fe20007ffe0ff */
[----:B------:R-:W-:Y:S01]  /*0250*/  FADD R0, R5, -R6 ;  /* 0x8000000605007221 */ /* 0x000fe20000000000 */
[--C-:B------:R-:W-:Y:S01]  /*0260*/  FADD R24, R24, R9.reuse ;  /* 0x0000000918187221 */ /* 0x100fe20000000000 */
[----:B------:R-:W-:Y:S01]  /*0270*/  FADD R26, R2, R9 ;  /* 0x00000009021a7221 */ /* 0x000fe20000000000 */
[C---:B------:R-:W-:Y:S01]  /*0280*/  IADD3 R6, PT, PT, R18.reuse, R3, RZ ;  /* 0x0000000312067210 */ /* 0x040fe20007ffe0ff */
[----:B------:R-:W-:Y:S01]  /*0290*/  FADD R23, R23, R2 ;  /* 0x0000000217177221 */ /* 0x000fe20000000000 */
[----:B------:R-:W-:Y:S01]  /*02a0*/  IADD3.X R9, PT, PT, R19, UR11, RZ, P0, !PT ;  /* 0x0000000b13097c10 */ /* 0x000fe200087fe4ff */
[--C-:B------:R-:W-:Y:S01]  /*02b0*/  FADD R19, R25, R22.reuse ;  /* 0x0000001619137221 */ /* 0x100fe20000000000 */
[----:B------:R-:W-:Y:S01]  /*02c0*/  IADD3 R5, PT, PT, R18, R6, RZ ;  /* 0x0000000612057210 */ /* 0x000fe20007ffe0ff */
[----:B------:R-:W-:-:S03]  /*02d0*/  FADD R7, R7, R22 ;  /* 0x0000001607077221 */ /* 0x000fc60000000000 */
[----:B------:R-:W-:Y:S01]  /*02e0*/  IADD3 R2, PT, PT, R18, R5, RZ ;  /* 0x0000000512027210 */ /* 0x000fe20007ffe0ff */
[----:B0-----:R-:W-:-:S04]  /*02f0*/  FMUL R29, R19, R21 ;  /* 0x00000015131d7220 */ /* 0x001fc80000400000 */
[-C--:B------:R-:W-:Y:S01]  /*0300*/  FFMA R18, R28, R20.reuse, -R29 ;  /* 0x000000141c127223 */ /* 0x080fe2000000081d */
[----:B------:R-:W-:-:S04]  /*0310*/  FMUL R20, R19, R20 ;  /* 0x0000001413147220 */ /* 0x000fc80000400000 */
[----:B------:R-:W-:Y:S01]  /*0320*/  FFMA R19, R28, R21, R20 ;  /* 0x000000151c137223 */ /* 0x000fe20000000014 */
[--C-:B------:R-:W-:Y:S01]  /*0330*/  FADD R28, R22, R0.reuse ;  /* 0x00000000161c7221 */ /* 0x100fe20000000000 */
[----:B------:R-:W0:Y:S01]  /*0340*/  LDC.64 R20, c[0x3][R27] ;  /* 0x00c000001b147b82 */ /* 0x000e220000000a00 */
[----:B------:R-:W-:Y:S02]  /*0350*/  FADD R0, R25, R0 ;  /* 0x0000000019007221 */ /* 0x000fe40000000000 */
[----:B------:R4:W-:Y:S02]  /*0360*/  STG.E.64 desc[UR4][R8.64+0x400], R18 ;  /* 0x0004001208007986 */ /* 0x0009e4000c101b04 */
[C-C-:B----4-:R-:W-:Y:S01]  /*0370*/  FADD R18, R14.reuse, R12.reuse ;  /* 0x0000000c0e127221 */ /* 0x150fe20000000000 */
[----:B------:R-:W-:Y:S01]  /*0380*/  FADD R12, R14, -R12 ;  /* 0x8000000c0e0c7221 */ /* 0x000fe20000000000 */
[C-C-:B------:R-:W-:Y:S01]  /*0390*/  FADD R14, R15.reuse, R13.reuse ;  /* 0x0000000d0f0e7221 */ /* 0x140fe20000000000 */
[----:B------:R-:W-:Y:S01]  /*03a0*/  FADD R13, R15, -R13 ;  /* 0x8000000d0f0d7221 */ /* 0x000fe20000000000 */
[----:B-----5:R-:W-:-:S04]  /*03b0*/  FADD R15, R10, -R16 ;  /* 0x800000100a0f7221 */ /* 0x020fc80000000000 */
[C-C-:B------:R-:W-:Y:S01]  /*03c0*/  FADD R19, R12.reuse, R15.reuse ;  /* 0x0000000f0c137221 */ /* 0x140fe20000000000 */
[----:B------:R-:W-:Y:S01]  /*03d0*/  FADD R15, R12, -R15 ;  /* 0x8000000f0c0f7221 */ /* 0x000fe20000000000 */
[C---:B0-----:R-:W-:Y:S01]  /*03e0*/  FMUL R29, R28.reuse, R21 ;  /* 0x000000151c1d7220 */ /* 0x041fe20000400000 */
[----:B------:R-:W-:-:S03]  /*03f0*/  FMUL R28, R28, R20 ;  /* 0x000000141c1c7220 */ /* 0x000fc60000400000 */
[C---:B------:R-:W-:Y:S01]  /*0400*/  FFMA R20, R26.reuse, R20, -R29 ;  /* 0x000000141a147223 */ /* 0x040fe2000000081d */
[----:B------:R-:W-:Y:S01]  /*0410*/  FFMA R21, R26, R21, R28 ;  /* 0x000000151a157223 */ /* 0x000fe2000000001c */
[----:B------:R-:W-:Y:S01]  /*0420*/  FADD R29, R10, R16 ;  /* 0x000000100a1d7221 */ /* 0x000fe20000000000 */
[C-C-:B------:R-:W-:Y:S01]  /*0430*/  FADD R10, R11.reuse, -R17.reuse ;  /* 0x800000110b0a7221 */ /* 0x140fe20000000000 */
[----:B------:R-:W-:Y:S02]  /*0440*/  FADD R28, R11, R17 ;  /* 0x000000110b1c7221 */ /* 0x000fe40000000000 */
[----:B------:R0:W-:Y:S01]  /*0450*/  STG.E.64 desc[UR4][R8.64+0xc00], R20 ;  /* 0x000c001408007986 */ /* 0x0001e2000c101b04 */
[----:B------:R-:W-:Y:S01]  /*0460*/  FADD R27, R18, R29 ;  /* 0x0000001d121b7221 */ /* 0x000fe20000000000 */
[C-C-:B------:R-:W-:Y:S01]  /*0470*/  FADD R26, R14.reuse, R28.reuse ;  /* 0x0000001c0e1a7221 */ /* 0x140fe20000000000 */
[----:B------:R-:W1:Y:S01]  /*0480*/  LDC.64 R16, c[0x3][R6] ;  /* 0x00c0000006107b82 */ /* 0x000e620000000a00 */
[----:B------:R-:W-:Y:S01]  /*0490*/  FADD R14, R14, -R28 ;  /* 0x8000001c0e0e7221 */ /* 0x000fe20000000000 */
[C---:B------:R-:W-:Y:S01]  /*04a0*/  FADD R12, R27.reuse, R19 ;  /* 0x000000131b0c7221 */ /* 0x040fe20000000000 */
[--C-:B------:R-:W-:Y:S01]  /*04b0*/  FADD R27, R27, R15.reuse ;  /* 0x0000000f1b1b7221 */ /* 0x100fe20000000000 */
[----:B------:R-:W-:Y:S01]  /*04c0*/  FADD R15, R19, R15 ;  /* 0x0000000f130f7221 */ /* 0x000fe20000000000 */
[----:B------:R-:W-:-:S04]  /*04d0*/  FADD R18, R18, -R29 ;  /* 0x8000001d12127221 */ /* 0x000fc80000000000 */
[----:B------:R-:W-:Y:S01]  /*04e0*/  FADD R18, R18, R19 ;  /* 0x0000001312127221 */ /* 0x000fe20000000000 */
[C-C-:B0-----:R-:W-:Y:S01]  /*04f0*/  FADD R21, R13.reuse, R10.reuse ;  /* 0x0000000a0d157221 */ /* 0x141fe20000000000 */
[----:B------:R-:W-:Y:S02]  /*0500*/  FADD R20, R13, -R10 ;  /* 0x8000000a0d147221 */ /* 0x000fe40000000000 */
[----:B------:R0:W2:Y:S01]  /*0510*/  LDC.64 R10, c[0x3][R4] ;  /* 0x00c00000040a7b82 */ /* 0x0000a20000000a00 */
[C-C-:B------:R-:W-:Y:S01]  /*0520*/  FADD R13, R26.reuse, R21.reuse ;  /* 0x000000151a0d7221 */ /* 0x140fe20000000000 */
[--C-:B------:R-:W-:Y:S01]  /*0530*/  FADD R26, R26, R20.reuse ;  /* 0x000000141a1a7221 */ /* 0x100fe20000000000 */
[----:B------:R-:W-:Y:S01]  /*0540*/  FADD R20, R21, R20 ;  /* 0x0000001415147221 */ /* 0x000fe20000000000 */
[----:B------:R-:W-:Y:S02]  /*0550*/  FADD R14, R14, R21 ;  /* 0x000000150e0e7221 */ /* 0x000fe40000000000 */
[----:B------:R3:W-:Y:S02]  /*0560*/  STG.E.64 desc[UR4][R8.64], R12 ;  /* 0x0000000c08007986 */ /* 0x0007e4000c101b04 */
[----:B0-----:R-:W0:Y:S08]  /*0570*/  LDC.64 R4, c[0x3][R5] ;  /* 0x00c0000005047b82 */ /* 0x001e300000000a00 */
[----:B---3--:R3:W4:Y:S08]  /*0580*/  LDC.64 R12, c[0x3][R3] ;  /* 0x00c00000030c7b82 */ /* 0x0087300000000a00 */
[----:B---3--:R-:W3:Y:S01]  /*0590*/  LDC.64 R2, c[0x3][R2] ;  /* 0x00c0000002027b82 */ /* 0x008ee20000000a00 */
[C---:B--2---:R-:W-:Y:S01]  /*05a0*/  FMUL R28, R20.reuse, R11 ;  /* 0x0000000b141c7220 */ /* 0x044fe20000400000 */
[----:B------:R-:W-:-:S03]  /*05b0*/  FMUL R20, R20, R10 ;  /* 0x0000000a14147220 */ /* 0x000fc60000400000 */
[C---:B------:R-:W-:Y:S01]  /*05c0*/  FFMA R10, R15.reuse, R10, -R28 ;  /* 0x0000000a0f0a7223 */ /* 0x040fe2000000081c */
[----:B------:R-:W-:Y:S01]  /*05d0*/  FFMA R11, R15, R11, R20 ;  /* 0x0000000b0f0b7223 */ /* 0x000fe20000000014 */
[C---:B-1----:R-:W-:Y:S01]  /*05e0*/  FMUL R15, R0.reuse, R17 ;  /* 0x00000011000f7220 */ /* 0x042fe20000400000 */
[----:B------:R-:W-:-:S03]  /*05f0*/  FMUL R0, R0, R16 ;  /* 0x0000001000007220 */ /* 0x000fc60000400000 */
[C---:B------:R-:W-:Y:S01]  /*0600*/  FFMA R16, R24.reuse, R16, -R15 ;  /* 0x0000001018107223 */ /* 0x040fe2000000080f */
[----:B------:R-:W-:Y:S01]  /*0610*/  FFMA R17, R24, R17, R0 ;  /* 0x0000001118117223 */ /* 0x000fe20000000000 */
[CC--:B0-----:R-:W-:Y:S01]  /*0620*/  FMUL R15, R14.reuse, R5.reuse ;  /* 0x000000050e0f7220 */ /* 0x0c1fe20000400000 */
[-C--:B------:R-:W-:Y:S01]  /*0630*/  FMUL R14, R14, R4.reuse ;  /* 0x000000040e0e7220 */ /* 0x080fe20000400000 */
[----:B------:R-:W-:Y:S02]  /*0640*/  STG.E.64 desc[UR4][R8.64+0x800], R10 ;  /* 0x0008000a08007986 */ /* 0x000fe4000c101b04 */
[C---:B------:R-:W-:Y:S01]  /*0650*/  FFMA R4, R18.reuse, R4, -R15 ;  /* 0x0000000412047223 */ /* 0x040fe2000000080f */
[----:B------:R-:W-:Y:S01]  /*0660*/  FFMA R5, R18, R5, R14 ;  /* 0x0000000512057223 */ /* 0x000fe2000000000e */
[----:B------:R-:W-:Y:S01]  /*0670*/  STG.E.64 desc[UR4][R8.64+0x1400], R16 ;  /* 0x0014001008007986 */ /* 0x000fe2000c101b04 */
[C---:B----4-:R-:W-:Y:S01]  /*0680*/  FMUL R20, R26.reuse, R13 ;  /* 0x0000000d1a147220 */ /* 0x050fe20000400000 */
[----:B------:R-:W-:-:S02]  /*0690*/  FMUL R26, R26, R12 ;  /* 0x0000000c1a1a7220 */ /* 0x000fc40000400000 */
[----:B------:R-:W-:Y:S01]  /*06a0*/  STG.E.64 desc[UR4][R8.64+0x1800], R4 ;  /* 0x0018000408007986 */ /* 0x000fe2000c101b04 */
[C---:B------:R-:W-:Y:S01]  /*06b0*/  FFMA R12, R27.reuse, R12, -R20 ;  /* 0x0000000c1b0c7223 */ /* 0x040fe20000000814 */
[----:B------:R-:W-:Y:S01]  /*06c0*/  FFMA R13, R27, R13, R26 ;  /* 0x0000000d1b0d7223 */ /* 0x000fe2000000001a */
[C---:B---3--:R-:W-:Y:S01]  /*06d0*/  FMUL R0, R7.reuse, R3 ;  /* 0x0000000307007220 */ /* 0x048fe20000400000 */
[----:B------:R-:W-:-:S03]  /*06e0*/  FMUL R6, R7, R2 ;  /* 0x0000000207067220 */ /* 0x000fc60000400000 */
[----:B------:R-:W-:Y:S01]  /*06f0*/  STG.E.64 desc[UR4][R8.64+0x1000], R12 ;  /* 0x0010000c08007986 */ /* 0x000fe2000c101b04 */
[C---:B------:R-:W-:Y:S01]  /*0700*/  FFMA R2, R23.reuse, R2, -R0 ;  /* 0x0000000217027223 */ /* 0x040fe20000000800 */
[----:B------:R-:W-:-:S05]  /*0710*/  FFMA R3, R23, R3, R6 ;  /* 0x0000000317037223 */ /* 0x000fca0000000006 */
[----:B------:R-:W-:Y:S01]  /*0720*/  STG.E.64 desc[UR4][R8.64+0x1c00], R2 ;  /* 0x001c000208007986 */ /* 0x000fe2000c101b04 */
[----:B------:R-:W-:Y:S05]  /*0730*/  EXIT ;  /* 0x000000000000794d */ /* 0x000fea0003800000 */
.L_x_3:
        /* <DEDUP_REMOVED lines=12> */
.L_x_10:


//--------------------- .text._Z15fft_radix4_1024P6float2S0_ --------------------------
	.section	.text._Z15fft_radix4_1024P6float2S0_,"ax",@progbits
	.align	128
        .global         _Z15fft_radix4_1024P6float2S0_
        .type           _Z15fft_radix4_1024P6float2S0_,@function
        .size           _Z15fft_radix4_1024P6float2S0_,(.L_x_11 - _Z15fft_radix4_1024P6float2S0_)
        .other          _Z15fft_radix4_1024P6float2S0_,@"STO_CUDA_ENTRY STV_DEFAULT"
_Z15fft_radix4_1024P6float2S0_:
.text._Z15fft_radix4_1024P6float2S0_:
        /* <DEDUP_REMOVED lines=10> */
[----:B------:R0:W3:Y:S01]  /*00a0*/  LDG.E.64 R2, desc[UR4][R18.64+0x1000] ;  /* 0x0010000412027981 */ /* 0x0000e2000c1e1b00 */
[----:B------:R-:W-:-:S02]  /*00b0*/  MOV R10, R8 ;  /* 0x00000008000a7202 */ /* 0x000fc40000000f00 */
[----:B------:R-:W-:-:S04]  /*00c0*/  IADD3 R5, PT, PT, R8, R8, RZ ;  /* 0x0000000808057210 */ /* 0x000fc80007ffe0ff */
[----:B------:R-:W1:Y:S01]  /*00d0*/  LDC.64 R10, c[0x3][R10] ;  /* 0x00c000000a0a7b82 */ /* 0x000e620000000a00 */
[----:B------:R-:W-:-:S07]  /*00e0*/  IADD3 R6, PT, PT, R8, R5, RZ ;  /* 0x0000000508067210 */ /* 0x000fce0007ffe0ff */
[----:B------:R-:W4:Y:S08]  /*00f0*/  LDC.64 R4, c[0x3][R5] ;  /* 0x00c0000005047b82 */ /* 0x000f300000000a00 */
[----:B------:R-:W5:Y:S01]  /*0100*/  LDC.64 R6, c[0x3][R6] ;  /* 0x00c0000006067b82 */ /* 0x000f620000000a00 */
[----:B------:R-:W-:-:S04]  /*0110*/  IADD3 R8, P0, PT, R8, UR10, RZ ;  /* 0x0000000a08087c10 */ /* 0x000fc8000ff1e0ff */
[----:B------:R-:W-:Y:S01]  /*0120*/  IADD3.X R9, PT, PT, R9, UR11, RZ, P0, !PT ;  /* 0x0000000b09097c10 */ /* 0x000fe200087fe4ff */
[C-C-:B--2---:R-:W-:Y:S01]  /*0130*/  FADD R21, R14.reuse, R16.reuse ;  /* 0x000000100e157221 */ /* 0x144fe20000000000 */
[----:B0-----:R-:W-:Y:S01]  /*0140*/  FADD R19, R14, -R16 ;  /* 0x800000100e137221 */ /* 0x001fe20000000000 */
[C-C-:B------:R-:W-:Y:S01]  /*0150*/  FADD R23, R15.reuse, -R17.reuse ;  /* 0x800000110f177221 */ /* 0x140fe20000000000 */
[----:B------:R-:W-:Y:S01]  /*0160*/  FADD R16, R15, R17 ;  /* 0x000000110f107221 */ /* 0x000fe20000000000 */
[C-C-:B---3--:R-:W-:Y:S01]  /*0170*/  FADD R20, R13.reuse, -R3.reuse ;  /* 0x800000030d147221 */ /* 0x148fe20000000000 */
[C-C-:B------:R-:W-:Y:S01]  /*0180*/  FADD R14, R12.reuse, -R2.reuse ;  /* 0x800000020c0e7221 */ /* 0x140fe20000000000 */
[----:B------:R-:W-:Y:S01]  /*0190*/  FADD R12, R12, R2 ;  /* 0x000000020c0c7221 */ /* 0x000fe20000000000 */
[----:B------:R-:W-:Y:S01]  /*01a0*/  FADD R13, R13, R3 ;  /* 0x000000030d0d7221 */ /* 0x000fe20000000000 */
[C-C-:B------:R-:W-:Y:S01]  /*01b0*/  FADD R0, R20.reuse, R23.reuse ;  /* 0x0000001714007221 */ /* 0x140fe20000000000 */
[----:B------:R-:W-:Y:S01]  /*01c0*/  FADD R15, R20, -R23 ;  /* 0x80000017140f7221 */ /* 0x000fe20000000000 */
[C-C-:B------:R-:W-:Y:S01]  /*01d0*/  FADD R17, R14.reuse, R19.reuse ;  /* 0x000000130e117221 */ /* 0x140fe20000000000 */
[----:B------:R-:W-:Y:S01]  /*01e0*/  FADD R14, R14, -R19 ;  /* 0x800000130e0e7221 */ /* 0x000fe20000000000 */
[----:B------:R-:W-:Y:S01]  /*01f0*/  FADD R12, R12, R21 ;  /* 0x000000150c0c7221 */ /* 0x000fe20000000000 */
[----:B------:R-:W-:Y:S01]  /*0200*/  FADD R13, R13, R16 ;  /* 0x000000100d0d7221 */ /* 0x000fe20000000000 */
[----:B------:R-:W-:Y:S01]  /*0210*/  FADD R18, R0, R15 ;  /* 0x0000000f00127221 */ /* 0x000fe20000000000 */
[--C-:B------:R-:W-:Y:S01]  /*0220*/  FADD R16, R17, R14.reuse ;  /* 0x0000000e11107221 */ /* 0x100fe20000000000 */
[C---:B------:R-:W-:Y:S01]  /*0230*/  FADD R14, R12.reuse, R14 ;  /* 0x0000000e0c0e7221 */ /* 0x040fe20000000000 */
[----:B------:R-:W-:Y:S01]  /*0240*/  FADD R12, R12, R17 ;  /* 0x000000110c0c7221 */ /* 0x000fe20000000000 */
[CC--:B-1----:R-:W-:Y:S01]  /*0250*/  FMUL R17, R18.reuse, R11.reuse ;  /* 0x0000000b12117220 */ /* 0x0c2fe20000400000 */
[-C--:B------:R-:W-:Y:S01]  /*0260*/  FMUL R18, R18, R10.reuse ;  /* 0x0000000a12127220 */ /* 0x080fe20000400000 */
[C---:B------:R-:W-:Y:S01]  /*0270*/  FADD R15, R13.reuse, R15 ;  /* 0x0000000f0d0f7221 */ /* 0x040fe20000000000 */
[----:B------:R-:W-:Y:S01]  /*0280*/  FADD R13, R13, R0 ;  /* 0x000000000d0d7221 */ /* 0x000fe20000000000 */
[C---:B------:R-:W-:Y:S01]  /*0290*/  FFMA R10, R16.reuse, R10, -R17 ;  /* 0x0000000a100a7223 */ /* 0x040fe20000000811 */
[----:B------:R-:W-:Y:S01]  /*02a0*/  FFMA R11, R16, R11, R18 ;  /* 0x0000000b100b7223 */ /* 0x000fe20000000012 */
[C---:B----4-:R-:W-:Y:S01]  /*02b0*/  FMUL R17, R3.reuse, R5 ;  /* 0x0000000503117220 */ /* 0x050fe20000400000 */
[----:B------:R-:W-:Y:S01]  /*02c0*/  FMUL R0, R3, R4 ;  /* 0x0000000403007220 */ /* 0x000fe20000400000 */
[C---:B-----5:R-:W-:Y:S01]  /*02d0*/  FMUL R3, R15.reuse, R7 ;  /* 0x000000070f037220 */ /* 0x060fe20000400000 */
[----:B------:R-:W-:Y:S01]  /*02e0*/  FMUL R16, R15, R6 ;  /* 0x000000060f107220 */ /* 0x000fe20000400000 */
[C---:B------:R-:W-:Y:S01]  /*02f0*/  FFMA R4, R2.reuse, R4, -R17 ;  /* 0x0000000402047223 */ /* 0x040fe20000000811 */
[----:B------:R-:W-:Y:S01]  /*0300*/  FFMA R5, R2, R5, R0 ;  /* 0x0000000502057223 */ /* 0x000fe20000000000 */
[C---:B------:R-:W-:Y:S01]  /*0310*/  FFMA R6, R14.reuse, R6, -R3 ;  /* 0x000000060e067223 */ /* 0x040fe20000000803 */
[----:B------:R-:W-:Y:S01]  /*0320*/  FFMA R7, R14, R7, R16 ;  /* 0x000000070e077223 */ /* 0x000fe20000000010 */
[----:B------:R-:W-:Y:S04]  /*0330*/  STG.E.64 desc[UR4][R8.64], R12 ;  /* 0x0000000c08007986 */ /* 0x000fe8000c101b04 */
[----:B------:R-:W-:Y:S04]  /*0340*/  STG.E.64 desc[UR4][R8.64+0x800], R10 ;  /* 0x0008000a08007986 */ /* 0x000fe8000c101b04 */
[----:B------:R-:W-:Y:S04]  /*0350*/  STG.E.64 desc[UR4][R8.64+0x1000], R4 ;  /* 0x0010000408007986 */ /* 0x000fe8000c101b04 */
[----:B------:R-:W-:Y:S01]  /*0360*/  STG.E.64 desc[UR4][R8.64+0x1800], R6 ;  /* 0x0018000608007986 */ /* 0x000fe2000c101b04 */
[----:B------:R-:W-:Y:S05]  /*0370*/  EXIT ;  /* 0x000000000000794d */ /* 0x000fea0003800000 */
.L_x_4:
        /* <DEDUP_REMOVED lines=16> */
.L_x_11:


//--------------------- .text._Z15fft_radix2_1024P6float2S0_ --------------------------
	.section	.text._Z15fft_radix2_1024P6float2S0_,"ax",@progbits
	.align	128
        .global         _Z15fft_radix2_1024P6float2S0_
        .type           _Z15fft_radix2_1024P6float2S0_,@function
        .size           _Z15fft_radix2_1024P6float2S0_,(.L_x_12 - _Z15fft_radix2_1024P6float2S0_)
        .other          _Z15fft_radix2_1024P6float2S0_,@"STO_CUDA_ENTRY STV_DEFAULT"
_Z15fft_radix2_1024P6float2S0_:
.text._Z15fft_radix2_1024P6float2S0_:
[----:B------:R-:W0:Y:S01]  /*0000*/  LDC R1, c[0x0][0x37c] ;  /* 0x0000df00ff017b82 */ /* 0x000e220000000800 */
[----:B------:R-:W1:Y:S01]  /*0010*/  S2R R16, SR_TID.X ;  /* 0x0000000000107919 */ /* 0x000e620000002100 */
[----:B------:R-:W2:Y:S01]  /*0020*/  LDCU UR4, c[0x0][0x2f8] ;  /* 0x00005f00ff0477ac */ /* 0x000ea20008000800 */
[----:B0-----:R-:W-:Y:S01]  /*0030*/  IADD3 R1, PT, PT, R1, -0x8, RZ ;  /* 0xfffffff801017810 */ /* 0x001fe20007ffe0ff */
[----:B------:R-:W-:Y:S01]  /*0040*/  BSSY.RECONVERGENT B6, `(.L_x_5) ;  /* 0x000000f000067945 */ /* 0x000fe20003800200 */
[----:B------:R-:W0:Y:S01]  /*0050*/  LDCU UR5, c[0x0][0x2fc] ;  /* 0x00005f80ff0577ac */ /* 0x000e220008000800 */
[----:B------:R-:W3:Y:S01]  /*0060*/  LDCU.64 UR36, c[0x0][0x358] ;  /* 0x00006b00ff2477ac */ /* 0x000ee20008000a00 */
[----:B--2---:R-:W-:-:S04]  /*0070*/  IADD3 R6, P1, PT, R1, UR4, RZ ;  /* 0x0000000401067c10 */ /* 0x004fc8000ff3e0ff */
[----:B0-----:R-:W-:Y:S02]  /*0080*/  IADD3.X R7, PT, PT, RZ, UR5, RZ, P1, !PT ;  /* 0x00000005ff077c10 */ /* 0x001fe40008ffe4ff */
[----:B-1----:R-:W-:-:S13]  /*0090*/  ISETP.NE.AND P0, PT, R16, RZ, PT ;  /* 0x000000ff1000720c */ /* 0x002fda0003f05270 */
[----:B---3--:R-:W-:Y:S05]  /*00a0*/  @P0 BRA `(.L_x_6) ;  /* 0x0000000000200947 */ /* 0x008fea0003800000 */
[----:B------:R-:W-:Y:S01]  /*00b0*/  MOV R0, 0x0 ;  /* 0x0000000000007802 */ /* 0x000fe20000000f00 */
[----:B------:R0:W-:Y:S01]  /*00c0*/  STL [R1], RZ ;  /* 0x000000ff01007387 */ /* 0x0001e20000100800 */
[----:B------:R-:W1:Y:S02]  /*00d0*/  LDCU.64 UR4, c[0x4][0x8] ;  /* 0x01000100ff0477ac */ /* 0x000e640008000a00 */
[----:B------:R0:W2:Y:S01]  /*00e0*/  LDC.64 R2, c[0x4][R0] ;  /* 0x0100000000027b82 */ /* 0x0000a20000000a00 */
[----:B-1----:R-:W-:Y:S01]  /*00f0*/  IMAD.U32 R4, RZ, RZ, UR4 ;  /* 0x00000004ff047e24 */ /* 0x002fe2000f8e00ff */
[----:B0-----:R-:W-:-:S07]  /*0100*/  MOV R5, UR5 ;  /* 0x0000000500057c02 */ /* 0x001fce0008000f00 */
[----:B------:R-:W-:-:S07]  /*0110*/  LEPC R20, `(.L_x_6) ;  /* 0x000000001014794e */ /* 0x000fce0000000000 */
[----:B--2---:R-:W-:Y:S05]  /*0120*/  CALL.ABS.NOINC R2 ;  /* 0x0000000002007343 */ /* 0x004fea0003c00000 */
.L_x_6:
[----:B------:R-:W-:Y:S05]  /*0130*/  BSYNC.RECONVERGENT B6 ;  /* 0x0000000000067941 */ /* 0x000fea0003800200 */
.L_x_5:
[----:B------:R-:W0:Y:S01]  /*0140*/  LDCU.128 UR4, c[0x0][0x380] ;  /* 0x00007000ff0477ac */ /* 0x000e220008000c00 */
[----:B------:R-:W-:-:S03]  /*0150*/  IMAD.WIDE.U32 R2, R16, 0x8, RZ ;  /* 0x0000000810027825 */ /* 0x000fc600078e00ff */
[----:B0-----:R-:W-:-:S04]  /*0160*/  IADD3 R4, P0, PT, R2, UR4, RZ ;  /* 0x0000000402047c10 */ /* 0x001fc8000ff1e0ff */
[----:B------:R-:W-:-:S05]  /*0170*/  IADD3.X R5, PT, PT, R3, UR5, RZ, P0, !PT ;  /* 0x0000000503057c10 */ /* 0x000fca00087fe4ff */
[----:B------:R-:W2:Y:S04]  /*0180*/  LDG.E.64 R6, desc[UR36][R4.64] ;  /* 0x0000002404067981 */ /* 0x000ea8000c1e1b00 */
[----:B------:R-:W2:Y:S01]  /*0190*/  LDG.E.64 R8, desc[UR36][R4.64+0x1000] ;  /* 0x0010002404087981 */ /* 0x000ea2000c1e1b00 */
[----:B------:R-:W-:Y:S01]  /*01a0*/  IMAD.MOV.U32 R12, RZ, RZ, R2 ;  /* 0x000000ffff0c7224 */ /* 0x000fe200078e0002 */
[----:B------:R-:W-:-:S04]  /*01b0*/  IADD3 R2, P0, PT, R2, UR6, RZ ;  /* 0x0000000602027c10 */ /* 0x000fc8000ff1e0ff */
[----:B------:R-:W-:Y:S01]  /*01c0*/  IADD3.X R3, PT, PT, R3, UR7, RZ, P0, !PT ;  /* 0x0000000703037c10 */ /* 0x000fe200087fe4ff */
[----:B------:R-:W0:Y:S01]  /*01d0*/  LDC.64 R12, c[0x3][R12] ;  /* 0x00c000000c0c7b82 */ /* 0x000e220000000a00 */
[C-C-:B--2---:R-:W-:Y:S01]  /*01e0*/  FADD R10, R7.reuse, -R9.reuse ;  /* 0x80000009070a7221 */ /* 0x144fe20000000000 */
[C-C-:B------:R-:W-:Y:S01]  /*01f0*/  FADD R0, R6.reuse, -R8.reuse ;  /* 0x8000000806007221 */ /* 0x140fe20000000000 */
[----:B------:R-:W-:Y:S01]  /*0200*/  FADD R6, R6, R8 ;  /* 0x0000000806067221 */ /* 0x000fe20000000000 */
[----:B------:R-:W-:Y:S01]  /*0210*/  FADD R7, R7, R9 ;  /* 0x0000000907077221 */ /* 0x000fe20000000000 */
[-C--:B0-----:R-:W-:Y:S01]  /*0220*/  FMUL R11, R10, R13.reuse ;  /* 0x0000000d0a0b7220 */ /* 0x081fe20000400000 */
[----:B------:R-:W-:-:S03]  /*0230*/  FMUL R13, R0, R13 ;  /* 0x0000000d000d7220 */ /* 0x000fc60000400000 */
[-C--:B------:R-:W-:Y:S01]  /*0240*/  FFMA R4, R0, R12.reuse, -R11 ;  /* 0x0000000c00047223 */ /* 0x080fe2000000080b */
[----:B------:R-:W-:Y:S01]  /*0250*/  FFMA R5, R10, R12, R13 ;  /* 0x0000000c0a057223 */ /* 0x000fe2000000000d */
[----:B------:R-:W-:Y:S04]  /*0260*/  STG.E.64 desc[UR36][R2.64], R6 ;  /* 0x0000000602007986 */ /* 0x000fe8000c101b24 */
[----:B------:R-:W-:Y:S01]  /*0270*/  STG.E.64 desc[UR36][R2.64+0x1000], R4 ;  /* 0x0010000402007986 */ /* 0x000fe2000c101b24 */
[----:B------:R-:W-:Y:S05]  /*0280*/  EXIT ;  /* 0x000000000000794d */ /* 0x000fea0003800000 */
.L_x_7:
        /* <DEDUP_REMOVED lines=15> */
.L_x_12:


//--------------------- .nv.global.init           --------------------------
	.section	.nv.global.init,"aw",@progbits
.nv.global.init:
	.type		$str,@object
	.size		$str,(.L_1 - $str)
$str:
        /*0000*/ 	.byte	0x48, 0x65, 0x6c, 0x6c, 0x6f, 0x20, 0x66, 0x72, 0x6f, 0x6d, 0x20, 0x74, 0x68, 0x72, 0x65, 0x61
        /*0010*/ 	.byte	0x64, 0x20, 0x25, 0x64, 0x0a, 0x00
.L_1:


//--------------------- .nv.shared.reserved.0     --------------------------
	.section	.nv.shared.reserved.0,"aw",@nobits
	.weak		__nv_reservedSMEM_offset_0_alias
	.size		__nv_reservedSMEM_offset_0_alias, 0, 64
	.other		__nv_reservedSMEM_offset_0_alias,@"STO_CUDA_RESERVED_SHARED STV_DEFAULT"
__nv_reservedSMEM_offset_0_alias:
	.zero		0
	.zero		64


//--------------------- .nv.constant0._Z18hello_world_kernelv --------------------------
	.section	.nv.constant0._Z18hello_world_kernelv,"a",@progbits
	.sectionflags	@""
	.align	4
.nv.constant0._Z18hello_world_kernelv:
	.zero		896


//--------------------- .nv.constant0._Z16fft_radix16_1024P6float2S0_ --------------------------
	.section	.nv.constant0._Z16fft_radix16_1024P6float2S0_,"a",@progbits
	.sectionflags	@""
	.align	4
.nv.constant0._Z16fft_radix16_1024P6float2S0_:
	.zero		912


//--------------------- .nv.constant0._Z15fft_radix8_1024P6float2S0_ --------------------------
	.section	.nv.constant0._Z15fft_radix8_1024P6float2S0_,"a",@progbits
	.sectionflags	@""
	.align	4
.nv.constant0._Z15fft_radix8_1024P6float2S0_:
	.zero		912


//--------------------- .nv.constant0._Z15fft_radix4_1024P6float2S0_ --------------------------
	.section	.nv.constant0._Z15fft_radix4_1024P6float2S0_,"a",@progbits
	.sectionflags	@""
	.align	4
.nv.constant0._Z15fft_radix4_1024P6float2S0_:
	.zero		912


//--------------------- .nv.constant0._Z15fft_radix2_1024P6float2S0_ --------------------------
	.section	.nv.constant0._Z15fft_radix2_1024P6float2S0_,"a",@progbits
	.sectionflags	@""
	.align	4
.nv.constant0._Z15fft_radix2_1024P6float2S0_:
	.zero		912


//--------------------- SYMBOLS --------------------------

	.type		.nv.reservedSmem.offset0,@object
	.size		.nv.reservedSmem.offset0,0x4
	.type		vprintf,@function
